//
// Generated by NVIDIA NVVM Compiler
//
// Compiler Build ID: CL-36424714
// Cuda compilation tools, release 13.0, V13.0.88
// Based on NVVM 20.0.0
//

.version 9.0
.target sm_100
.address_size 64

	// .globl	_Z11convolutionPfPKfS_iiii
// _ZZ11convolutionPfPKfS_iiiiE4N_ds has been demoted

.visible .entry _Z11convolutionPfPKfS_iiii(
	.param .u64 .ptr .align 1 _Z11convolutionPfPKfS_iiii_param_0,
	.param .u64 .ptr .align 1 _Z11convolutionPfPKfS_iiii_param_1,
	.param .u64 .ptr .align 1 _Z11convolutionPfPKfS_iiii_param_2,
	.param .u32 _Z11convolutionPfPKfS_iiii_param_3,
	.param .u32 _Z11convolutionPfPKfS_iiii_param_4,
	.param .u32 _Z11convolutionPfPKfS_iiii_param_5,
	.param .u32 _Z11convolutionPfPKfS_iiii_param_6
)
{
	.local .align 8 .b8 	__local_depot0[8];
	.reg .b64 	%SP;
	.reg .b64 	%SPL;
	.reg .pred 	%p<42>;
	.reg .b16 	%rs<13>;
	.reg .b32 	%r<129>;
	.reg .b32 	%f<112>;
	.reg .b64 	%rd<48>;
	// demoted variable
	.shared .align 4 .b8 _ZZ11convolutionPfPKfS_iiiiE4N_ds[144];
	mov.u64 	%SPL, __local_depot0;
	ld.param.u64 	%rd14, [_Z11convolutionPfPKfS_iiii_param_0];
	ld.param.u64 	%rd15, [_Z11convolutionPfPKfS_iiii_param_1];
	ld.param.u64 	%rd16, [_Z11convolutionPfPKfS_iiii_param_2];
	ld.param.u32 	%r48, [_Z11convolutionPfPKfS_iiii_param_3];
	ld.param.u32 	%r51, [_Z11convolutionPfPKfS_iiii_param_6];
	cvta.to.global.u64 	%rd1, %rd15;
	cvta.to.global.u64 	%rd2, %rd14;
	cvta.to.global.u64 	%rd3, %rd16;
	add.u64 	%rd4, %SPL, 0;
	mov.f32 	%f12, 0f00000000;
	st.local.v2.f32 	[%rd4], {%f12, %f12};
	setp.lt.s32 	%p4, %r48, 1;
	@%p4 bra 	$L__BB0_19;
	ld.param.u32 	%r115, [_Z11convolutionPfPKfS_iiii_param_5];
	ld.param.u32 	%r112, [_Z11convolutionPfPKfS_iiii_param_4];
	mov.u32 	%r53, %tid.y;
	shl.b32 	%r54, %r53, 2;
	mov.u32 	%r55, %tid.x;
	add.s32 	%r1, %r54, %r55;
	cvt.u16.u32 	%rs1, %r1;
	mul.hi.u16 	%rs2, %rs1, 10923;
	cvt.u32.u16 	%r56, %rs2;
	mul.lo.s16 	%rs3, %rs2, 6;
	sub.s16 	%rs4, %rs1, %rs3;
	cvt.u32.u16 	%r57, %rs4;
	mov.u32 	%r58, %ctaid.y;
	shl.b32 	%r59, %r58, 2;
	add.s32 	%r60, %r59, %r56;
	setp.ne.s32 	%p5, %r60, 0;
	add.s32 	%r61, %r60, -1;
	mov.u32 	%r62, %ctaid.x;
	shl.b32 	%r63, %r62, 2;
	add.s32 	%r64, %r63, -1;
	add.s32 	%r65, %r64, %r57;
	mad.lo.s32 	%r66, %r61, %r112, %r65;
	mul.lo.s32 	%r2, %r66, %r48;
	setp.le.s32 	%p6, %r60, %r115;
	and.pred  	%p7, %p5, %p6;
	setp.gt.s32 	%p8, %r65, -1;
	and.pred  	%p9, %p8, %p7;
	setp.lt.s32 	%p10, %r65, %r112;
	and.pred  	%p1, %p10, %p9;
	mul.wide.u16 	%r67, %rs2, 24;
	mov.u32 	%r68, _ZZ11convolutionPfPKfS_iiiiE4N_ds;
	add.s32 	%r69, %r68, %r67;
	mul.wide.u16 	%r70, %rs4, 4;
	add.s32 	%r3, %r69, %r70;
	add.s16 	%rs5, %rs1, 16;
	mul.hi.u16 	%rs6, %rs5, 10923;
	cvt.u32.u16 	%r71, %rs6;
	mul.lo.s16 	%rs7, %rs6, 6;
	sub.s16 	%rs8, %rs5, %rs7;
	cvt.u32.u16 	%r72, %rs8;
	add.s32 	%r73, %r59, %r71;
	add.s32 	%r74, %r73, -1;
	add.s32 	%r75, %r64, %r72;
	mad.lo.s32 	%r76, %r74, %r112, %r75;
	mul.lo.s32 	%r4, %r76, %r48;
	setp.le.s32 	%p11, %r73, %r115;
	setp.gt.s32 	%p12, %r75, -1;
	and.pred  	%p13, %p11, %p12;
	setp.lt.s32 	%p14, %r75, %r112;
	and.pred  	%p2, %p14, %p13;
	mul.wide.u16 	%r77, %rs6, 24;
	add.s32 	%r78, %r68, %r77;
	mul.wide.u16 	%r79, %rs8, 4;
	add.s32 	%r5, %r78, %r79;
	add.s16 	%rs9, %rs1, 32;
	mul.hi.u16 	%rs10, %rs9, 10923;
	cvt.u32.u16 	%r80, %rs10;
	mul.lo.s16 	%rs11, %rs10, 6;
	sub.s16 	%rs12, %rs9, %rs11;
	cvt.u32.u16 	%r81, %rs12;
	add.s32 	%r82, %r59, %r80;
	add.s32 	%r83, %r82, -1;
	add.s32 	%r84, %r64, %r81;
	mad.lo.s32 	%r85, %r83, %r112, %r84;
	mul.lo.s32 	%r6, %r85, %r48;
	setp.le.s32 	%p15, %r82, %r115;
	setp.gt.s32 	%p16, %r84, -1;
	and.pred  	%p17, %p15, %p16;
	setp.lt.s32 	%p18, %r84, %r112;
	and.pred  	%p3, %p18, %p17;
	mul.wide.u16 	%r86, %rs10, 24;
	add.s32 	%r87, %r68, %r86;
	mul.wide.u16 	%r88, %rs12, 4;
	add.s32 	%r7, %r87, %r88;
	mad.lo.s32 	%r89, %r53, 24, %r68;
	shl.b32 	%r90, %r55, 2;
	add.s32 	%r8, %r89, %r90;
	mov.b32 	%r117, 0;
	not.pred 	%p19, %p1;
	not.pred 	%p21, %p2;
$L__BB0_2:
	mov.f32 	%f111, 0f00000000;
	@%p19 bra 	$L__BB0_4;
	add.s32 	%r91, %r117, %r2;
	mul.wide.s32 	%rd18, %r91, 4;
	add.s64 	%rd19, %rd2, %rd18;
	ld.global.f32 	%f111, [%rd19];
$L__BB0_4:
	setp.gt.u32 	%p20, %r1, 19;
	st.shared.f32 	[%r3], %f111;
	@%p20 bra 	$L__BB0_8;
	@%p21 bra 	$L__BB0_7;
	add.s32 	%r93, %r4, %r117;
	mul.wide.s32 	%rd20, %r93, 4;
	add.s64 	%rd21, %rd2, %rd20;
	ld.global.f32 	%f14, [%rd21];
	st.shared.f32 	[%r5], %f14;
	bra.uni 	$L__BB0_8;
$L__BB0_7:
	mov.b32 	%r92, 0;
	st.shared.u32 	[%r5], %r92;
$L__BB0_8:
	setp.gt.u32 	%p22, %r1, 3;
	@%p22 bra 	$L__BB0_12;
	@%p3 bra 	$L__BB0_11;
	mov.b32 	%r94, 0;
	st.shared.u32 	[%r7], %r94;
	bra.uni 	$L__BB0_12;
$L__BB0_11:
	add.s32 	%r95, %r6, %r117;
	mul.wide.s32 	%rd22, %r95, 4;
	add.s64 	%rd23, %rd2, %rd22;
	ld.global.f32 	%f15, [%rd23];
	st.shared.f32 	[%r7], %f15;
$L__BB0_12:
	setp.lt.s32 	%p23, %r51, 1;
	bar.sync 	0;
	@%p23 bra 	$L__BB0_18;
	setp.eq.s32 	%p24, %r51, 1;
	mov.b32 	%r121, 0;
	@%p24 bra 	$L__BB0_16;
	and.b32  	%r97, %r51, 2147483646;
	neg.s32 	%r120, %r97;
	ld.shared.f32 	%f3, [%r8];
	ld.shared.f32 	%f4, [%r8+48];
	ld.shared.f32 	%f5, [%r8+4];
	ld.shared.f32 	%f6, [%r8+8];
	ld.shared.f32 	%f7, [%r8+24];
	ld.shared.f32 	%f8, [%r8+28];
	ld.shared.f32 	%f9, [%r8+32];
	ld.shared.f32 	%f10, [%r8+52];
	ld.shared.f32 	%f11, [%r8+56];
	add.s32 	%r98, %r48, %r117;
	mul.lo.s32 	%r119, %r98, 9;
	mul.lo.s32 	%r118, %r117, 9;
	mov.u64 	%rd45, %rd4;
$L__BB0_15:
	and.b32  	%r121, %r51, 2147483646;
	ld.local.v2.f32 	{%f16, %f17}, [%rd45];
	mul.wide.s32 	%rd24, %r118, 4;
	add.s64 	%rd25, %rd1, %rd24;
	ld.global.nc.f32 	%f18, [%rd25];
	fma.rn.f32 	%f19, %f3, %f18, %f16;
	ld.global.nc.f32 	%f20, [%rd25+4];
	fma.rn.f32 	%f21, %f5, %f20, %f19;
	ld.global.nc.f32 	%f22, [%rd25+8];
	fma.rn.f32 	%f23, %f6, %f22, %f21;
	ld.global.nc.f32 	%f24, [%rd25+12];
	fma.rn.f32 	%f25, %f7, %f24, %f23;
	ld.global.nc.f32 	%f26, [%rd25+16];
	fma.rn.f32 	%f27, %f8, %f26, %f25;
	ld.global.nc.f32 	%f28, [%rd25+20];
	fma.rn.f32 	%f29, %f9, %f28, %f27;
	ld.global.nc.f32 	%f30, [%rd25+24];
	fma.rn.f32 	%f31, %f4, %f30, %f29;
	ld.global.nc.f32 	%f32, [%rd25+28];
	fma.rn.f32 	%f33, %f10, %f32, %f31;
	ld.global.nc.f32 	%f34, [%rd25+32];
	fma.rn.f32 	%f35, %f11, %f34, %f33;
	mul.wide.s32 	%rd26, %r119, 4;
	add.s64 	%rd27, %rd1, %rd26;
	ld.global.nc.f32 	%f36, [%rd27];
	fma.rn.f32 	%f37, %f3, %f36, %f17;
	ld.global.nc.f32 	%f38, [%rd27+4];
	fma.rn.f32 	%f39, %f5, %f38, %f37;
	ld.global.nc.f32 	%f40, [%rd27+8];
	fma.rn.f32 	%f41, %f6, %f40, %f39;
	ld.global.nc.f32 	%f42, [%rd27+12];
	fma.rn.f32 	%f43, %f7, %f42, %f41;
	ld.global.nc.f32 	%f44, [%rd27+16];
	fma.rn.f32 	%f45, %f8, %f44, %f43;
	ld.global.nc.f32 	%f46, [%rd27+20];
	fma.rn.f32 	%f47, %f9, %f46, %f45;
	ld.global.nc.f32 	%f48, [%rd27+24];
	fma.rn.f32 	%f49, %f4, %f48, %f47;
	ld.global.nc.f32 	%f50, [%rd27+28];
	fma.rn.f32 	%f51, %f10, %f50, %f49;
	ld.global.nc.f32 	%f52, [%rd27+32];
	fma.rn.f32 	%f53, %f11, %f52, %f51;
	st.local.v2.f32 	[%rd45], {%f35, %f53};
	add.s32 	%r120, %r120, 2;
	add.s64 	%rd45, %rd45, 8;
	mul.lo.s32 	%r99, %r48, 18;
	add.s32 	%r119, %r119, %r99;
	add.s32 	%r118, %r118, %r99;
	setp.ne.s32 	%p25, %r120, 0;
	@%p25 bra 	$L__BB0_15;
$L__BB0_16:
	and.b32  	%r100, %r51, 1;
	setp.eq.b32 	%p26, %r100, 1;
	not.pred 	%p27, %p26;
	@%p27 bra 	$L__BB0_18;
	mad.lo.s32 	%r101, %r121, %r48, %r117;
	mul.lo.s32 	%r102, %r101, 9;
	mul.wide.u32 	%rd28, %r121, 4;
	add.s64 	%rd29, %rd4, %rd28;
	ld.local.f32 	%f54, [%rd29];
	ld.shared.f32 	%f55, [%r8];
	mul.wide.s32 	%rd30, %r102, 4;
	add.s64 	%rd31, %rd1, %rd30;
	ld.global.nc.f32 	%f56, [%rd31];
	fma.rn.f32 	%f57, %f55, %f56, %f54;
	ld.shared.f32 	%f58, [%r8+4];
	ld.global.nc.f32 	%f59, [%rd31+4];
	fma.rn.f32 	%f60, %f58, %f59, %f57;
	ld.shared.f32 	%f61, [%r8+8];
	ld.global.nc.f32 	%f62, [%rd31+8];
	fma.rn.f32 	%f63, %f61, %f62, %f60;
	ld.shared.f32 	%f64, [%r8+24];
	ld.global.nc.f32 	%f65, [%rd31+12];
	fma.rn.f32 	%f66, %f64, %f65, %f63;
	ld.shared.f32 	%f67, [%r8+28];
	ld.global.nc.f32 	%f68, [%rd31+16];
	fma.rn.f32 	%f69, %f67, %f68, %f66;
	ld.shared.f32 	%f70, [%r8+32];
	ld.global.nc.f32 	%f71, [%rd31+20];
	fma.rn.f32 	%f72, %f70, %f71, %f69;
	ld.shared.f32 	%f73, [%r8+48];
	ld.global.nc.f32 	%f74, [%rd31+24];
	fma.rn.f32 	%f75, %f73, %f74, %f72;
	ld.shared.f32 	%f76, [%r8+52];
	ld.global.nc.f32 	%f77, [%rd31+28];
	fma.rn.f32 	%f78, %f76, %f77, %f75;
	ld.shared.f32 	%f79, [%r8+56];
	ld.global.nc.f32 	%f80, [%rd31+32];
	fma.rn.f32 	%f81, %f79, %f80, %f78;
	st.local.f32 	[%rd29], %f81;
$L__BB0_18:
	bar.sync 	0;
	add.s32 	%r117, %r117, 1;
	setp.ne.s32 	%p28, %r117, %r48;
	@%p28 bra 	$L__BB0_2;
$L__BB0_19:
	ld.param.u32 	%r116, [_Z11convolutionPfPKfS_iiii_param_5];
	ld.param.u32 	%r113, [_Z11convolutionPfPKfS_iiii_param_4];
	mov.u32 	%r103, %ctaid.y;
	shl.b32 	%r104, %r103, 2;
	mov.u32 	%r105, %tid.y;
	add.s32 	%r22, %r104, %r105;
	mov.u32 	%r106, %ctaid.x;
	shl.b32 	%r23, %r106, 2;
	mov.u32 	%r24, %tid.x;
	add.s32 	%r25, %r23, %r24;
	setp.ge.s32 	%p29, %r22, %r116;
	setp.ge.s32 	%p30, %r25, %r113;
	or.pred  	%p31, %p30, %p29;
	setp.lt.s32 	%p32, %r51, 1;
	or.pred  	%p33, %p31, %p32;
	@%p33 bra 	$L__BB0_32;
	ld.param.u32 	%r114, [_Z11convolutionPfPKfS_iiii_param_4];
	mul.lo.s32 	%r26, %r114, %r22;
	add.s32 	%r27, %r26, %r25;
	and.b32  	%r28, %r51, 15;
	setp.lt.u32 	%p34, %r51, 16;
	mov.b32 	%r125, 0;
	@%p34 bra 	$L__BB0_23;
	and.b32  	%r125, %r51, 2147483632;
	neg.s32 	%r123, %r125;
	add.s64 	%rd46, %rd4, 32;
	add.s64 	%rd8, %rd3, 32;
	mov.u32 	%r122, %r27;
$L__BB0_22:
	.pragma "nounroll";
	mul.wide.s32 	%rd32, %r122, 4;
	add.s64 	%rd33, %rd8, %rd32;
	ld.local.v2.f32 	{%f82, %f83}, [%rd46+-32];
	st.global.f32 	[%rd33+-32], %f82;
	st.global.f32 	[%rd33+-28], %f83;
	ld.local.v2.f32 	{%f84, %f85}, [%rd46+-24];
	st.global.f32 	[%rd33+-24], %f84;
	st.global.f32 	[%rd33+-20], %f85;
	ld.local.v2.f32 	{%f86, %f87}, [%rd46+-16];
	st.global.f32 	[%rd33+-16], %f86;
	st.global.f32 	[%rd33+-12], %f87;
	ld.local.v2.f32 	{%f88, %f89}, [%rd46+-8];
	st.global.f32 	[%rd33+-8], %f88;
	st.global.f32 	[%rd33+-4], %f89;
	ld.local.v2.f32 	{%f90, %f91}, [%rd46];
	st.global.f32 	[%rd33], %f90;
	st.global.f32 	[%rd33+4], %f91;
	ld.local.v2.f32 	{%f92, %f93}, [%rd46+8];
	st.global.f32 	[%rd33+8], %f92;
	st.global.f32 	[%rd33+12], %f93;
	ld.local.v2.f32 	{%f94, %f95}, [%rd46+16];
	st.global.f32 	[%rd33+16], %f94;
	st.global.f32 	[%rd33+20], %f95;
	ld.local.v2.f32 	{%f96, %f97}, [%rd46+24];
	st.global.f32 	[%rd33+24], %f96;
	st.global.f32 	[%rd33+28], %f97;
	add.s32 	%r123, %r123, 16;
	add.s64 	%rd46, %rd46, 64;
	add.s32 	%r122, %r122, 16;
	setp.ne.s32 	%p35, %r123, 0;
	@%p35 bra 	$L__BB0_22;
$L__BB0_23:
	setp.eq.s32 	%p36, %r28, 0;
	@%p36 bra 	$L__BB0_32;
	and.b32  	%r36, %r51, 7;
	setp.lt.u32 	%p37, %r28, 8;
	@%p37 bra 	$L__BB0_26;
	mul.wide.u32 	%rd34, %r125, 4;
	add.s64 	%rd35, %rd4, %rd34;
	ld.local.f32 	%f98, [%rd35];
	add.s32 	%r108, %r27, %r125;
	mul.wide.s32 	%rd36, %r108, 4;
	add.s64 	%rd37, %rd3, %rd36;
	st.global.f32 	[%rd37], %f98;
	ld.local.f32 	%f99, [%rd35+4];
	st.global.f32 	[%rd37+4], %f99;
	ld.local.f32 	%f100, [%rd35+8];
	st.global.f32 	[%rd37+8], %f100;
	ld.local.f32 	%f101, [%rd35+12];
	st.global.f32 	[%rd37+12], %f101;
	ld.local.f32 	%f102, [%rd35+16];
	st.global.f32 	[%rd37+16], %f102;
	ld.local.f32 	%f103, [%rd35+20];
	st.global.f32 	[%rd37+20], %f103;
	ld.local.f32 	%f104, [%rd35+24];
	st.global.f32 	[%rd37+24], %f104;
	ld.local.f32 	%f105, [%rd35+28];
	st.global.f32 	[%rd37+28], %f105;
	add.s32 	%r125, %r125, 8;
$L__BB0_26:
	setp.eq.s32 	%p38, %r36, 0;
	@%p38 bra 	$L__BB0_32;
	and.b32  	%r39, %r51, 3;
	setp.lt.u32 	%p39, %r36, 4;
	@%p39 bra 	$L__BB0_29;
	mul.wide.u32 	%rd38, %r125, 4;
	add.s64 	%rd39, %rd4, %rd38;
	ld.local.f32 	%f106, [%rd39];
	add.s32 	%r109, %r27, %r125;
	mul.wide.s32 	%rd40, %r109, 4;
	add.s64 	%rd41, %rd3, %rd40;
	st.global.f32 	[%rd41], %f106;
	ld.local.f32 	%f107, [%rd39+4];
	st.global.f32 	[%rd41+4], %f107;
	ld.local.f32 	%f108, [%rd39+8];
	st.global.f32 	[%rd41+8], %f108;
	ld.local.f32 	%f109, [%rd39+12];
	st.global.f32 	[%rd41+12], %f109;
	add.s32 	%r125, %r125, 4;
$L__BB0_29:
	setp.eq.s32 	%p40, %r39, 0;
	@%p40 bra 	$L__BB0_32;
	add.s32 	%r110, %r24, %r125;
	add.s32 	%r111, %r110, %r26;
	add.s32 	%r128, %r111, %r23;
	mul.wide.u32 	%rd42, %r125, 4;
	add.s64 	%rd47, %rd4, %rd42;
	neg.s32 	%r127, %r39;
$L__BB0_31:
	.pragma "nounroll";
	mul.wide.s32 	%rd43, %r128, 4;
	add.s64 	%rd44, %rd3, %rd43;
	ld.local.f32 	%f110, [%rd47];
	st.global.f32 	[%rd44], %f110;
	add.s32 	%r128, %r128, 1;
	add.s64 	%rd47, %rd47, 4;
	add.s32 	%r127, %r127, 1;
	setp.ne.s32 	%p41, %r127, 0;
	@%p41 bra 	$L__BB0_31;
$L__BB0_32:
	ret;

}


// ===== COMPILED SASS (sm_100) =====

	.target	sm_100

	.elftype	@"ET_EXEC"


//--------------------- .note.nv.tkinfo           --------------------------
	.section	.note.nv.tkinfo,"",@"SHT_NOTE"
	.sectionflags	@"SHF_NOTE_NV_TKINFO"
	.tkinfo
        /*0018*/ 	.word	0x00000002
        /*0030*/ 	.string	""
        /*0030*/ 	.string	"ptxas"
        /*0030*/ 	.string	"Cuda compilation tools, release 13.0, V13.0.88"
        /*0030*/ 	.string	"Build cuda_13.0.r13.0/compiler.36424714_0"
        /*0030*/ 	.string	"-arch sm_100 -m 64 "



//--------------------- .note.nv.cuinfo           --------------------------
	.section	.note.nv.cuinfo,"",@"SHT_NOTE"
	.sectionflags	@"SHF_NOTE_NV_CUINFO"
        /*0018*/ 	.short	0x0002
        /*001a*/ 	.short	0x0064
        /*001c*/ 	.short	0x0082
	.zero		2


//--------------------- .nv.info                  --------------------------
	.section	.nv.info,"",@"SHT_CUDA_INFO"
	.align	4


	//----- nvinfo : EIATTR_REGCOUNT
	.align		4
        /*0000*/ 	.byte	0x04, 0x2f
        /*0002*/ 	.short	(.L_1 - .L_0)
	.align		4
.L_0:
        /*0004*/ 	.word	index@(_Z11convolutionPfPKfS_iiii)
        /*0008*/ 	.word	0x00000020


	//----- nvinfo : EIATTR_FRAME_SIZE
	.align		4
.L_1:
        /*000c*/ 	.byte	0x04, 0x11
        /*000e*/ 	.short	(.L_3 - .L_2)
	.align		4
.L_2:
        /*0010*/ 	.word	index@(_Z11convolutionPfPKfS_iiii)
        /*0014*/ 	.word	0x00000000


	//----- nvinfo : EIATTR_MIN_STACK_SIZE
	.align		4
.L_3:
        /*0018*/ 	.byte	0x04, 0x12
        /*001a*/ 	.short	(.L_5 - .L_4)
	.align		4
.L_4:
        /*001c*/ 	.word	index@(_Z11convolutionPfPKfS_iiii)
        /*0020*/ 	.word	0x00000000
.L_5:


//--------------------- .nv.compat                --------------------------
	.section	.nv.compat,"",@"SHT_CUDA_COMPAT_INFO"
	.align	4
        /*0000*/ 	.byte	0x02, 0x09, 0x00, 0x00, 0x02, 0x02, 0x01, 0x00, 0x02, 0x05, 0x05, 0x00, 0x03, 0x07, 0x01, 0x01
        /*0010*/ 	.byte	0x02, 0x03, 0x00, 0x00, 0x02, 0x06, 0x01, 0x00, 0x04, 0x0b, 0x08, 0x00, 0x09, 0x00, 0x00, 0x00
        /*0020*/ 	.byte	0x00, 0x00, 0x00, 0x00


//--------------------- .nv.info._Z11convolutionPfPKfS_iiii --------------------------
	.section	.nv.info._Z11convolutionPfPKfS_iiii,"",@"SHT_CUDA_INFO"
	.sectionflags	@""
	.align	4


	//----- nvinfo : EIATTR_CUDA_API_VERSION
	.align		4
        /*0000*/ 	.byte	0x04, 0x37
        /*0002*/ 	.short	(.L_7 - .L_6)
.L_6:
        /*0004*/ 	.word	0x00000082


	//----- nvinfo : EIATTR_KPARAM_INFO
	.align		4
.L_7:
        /*0008*/ 	.byte	0x04, 0x17
        /*000a*/ 	.short	(.L_9 - .L_8)
.L_8:
        /*000c*/ 	.word	0x00000000
        /*0010*/ 	.short	0x0006
        /*0012*/ 	.short	0x0024
        /*0014*/ 	.byte	0x00, 0xf0, 0x11, 0x00


	//----- nvinfo : EIATTR_KPARAM_INFO
	.align		4
.L_9:
        /*0018*/ 	.byte	0x04, 0x17
        /*001a*/ 	.short	(.L_11 - .L_10)
.L_10:
        /*001c*/ 	.word	0x00000000
        /*0020*/ 	.short	0x0005
        /*0022*/ 	.short	0x0020
        /*0024*/ 	.byte	0x00, 0xf0, 0x11, 0x00


	//----- nvinfo : EIATTR_KPARAM_INFO
	.align		4
.L_11:
        /*0028*/ 	.byte	0x04, 0x17
        /*002a*/ 	.short	(.L_13 - .L_12)
.L_12:
        /*002c*/ 	.word	0x00000000
        /*0030*/ 	.short	0x0004
        /*0032*/ 	.short	0x001c
        /*0034*/ 	.byte	0x00, 0xf0, 0x11, 0x00


	//----- nvinfo : EIATTR_KPARAM_INFO
	.align		4
.L_13:
        /*0038*/ 	.byte	0x04, 0x17
        /*003a*/ 	.short	(.L_15 - .L_14)
.L_14:
        /*003c*/ 	.word	0x00000000
        /*0040*/ 	.short	0x0003
        /*0042*/ 	.short	0x0018
        /*0044*/ 	.byte	0x00, 0xf0, 0x11, 0x00


	//----- nvinfo : EIATTR_KPARAM_INFO
	.align		4
.L_15:
        /*0048*/ 	.byte	0x04, 0x17
        /*004a*/ 	.short	(.L_17 - .L_16)
.L_16:
        /*004c*/ 	.word	0x00000000
        /*0050*/ 	.short	0x0002
        /*0052*/ 	.short	0x0010
        /*0054*/ 	.byte	0x00, 0xf5, 0x21, 0x00


	//----- nvinfo : EIATTR_KPARAM_INFO
	.align		4
.L_17:
        /*0058*/ 	.byte	0x04, 0x17
        /*005a*/ 	.short	(.L_19 - .L_18)
.L_18:
        /*005c*/ 	.word	0x00000000
        /*0060*/ 	.short	0x0001
        /*0062*/ 	.short	0x0008
        /*0064*/ 	.byte	0x00, 0xf5, 0x21, 0x00


	//----- nvinfo : EIATTR_KPARAM_INFO
	.align		4
.L_19:
        /*0068*/ 	.byte	0x04, 0x17
        /*006a*/ 	.short	(.L_21 - .L_20)
.L_20:
        /*006c*/ 	.word	0x00000000
        /*0070*/ 	.short	0x0000
        /*0072*/ 	.short	0x0000
        /*0074*/ 	.byte	0x00, 0xf5, 0x21, 0x00


	//----- nvinfo : EIATTR_SPARSE_MMA_MASK
	.align		4
.L_21:
        /*0078*/ 	.byte	0x03, 0x50
        /*007a*/ 	.short	0x0000


	//----- nvinfo : EIATTR_MAXREG_COUNT
	.align		4
        /*007c*/ 	.byte	0x03, 0x1b
        /*007e*/ 	.short	0x00ff


	//----- nvinfo : EIATTR_NUM_BARRIERS
	.align		4
        /*0080*/ 	.byte	0x02, 0x4c
        /*0082*/ 	.byte	0x01
	.zero		1


	//----- nvinfo : EIATTR_MERCURY_ISA_VERSION
	.align		4
        /*0084*/ 	.byte	0x03, 0x5f
        /*0086*/ 	.short	0x0101


	//----- nvinfo : EIATTR_VRC_CTA_INIT_COUNT
	.align		4
        /*0088*/ 	.byte	0x02, 0x4a
	.zero		1
	.zero		1


	//----- nvinfo : EIATTR_EXIT_INSTR_OFFSETS
	.align		4
        /*008c*/ 	.byte	0x04, 0x1c
        /*008e*/ 	.short	(.L_23 - .L_22)


	//   ....[0]....
.L_22:
        /*0090*/ 	.word	0x00001150


	//   ....[1]....
        /*0094*/ 	.word	0x00001390


	//   ....[2]....
        /*0098*/ 	.word	0x000014a0


	//   ....[3]....
        /*009c*/ 	.word	0x00001570


	//   ....[4]....
        /*00a0*/ 	.word	0x00001690


	//----- nvinfo : EIATTR_CRS_STACK_SIZE
	.align		4
.L_23:
        /*00a4*/ 	.byte	0x04, 0x1e
        /*00a6*/ 	.short	(.L_25 - .L_24)
.L_24:
        /*00a8*/ 	.word	0x00000000


	//----- nvinfo : EIATTR_CBANK_PARAM_SIZE
	.align		4
.L_25:
        /*00ac*/ 	.byte	0x03, 0x19
        /*00ae*/ 	.short	0x0028


	//----- nvinfo : EIATTR_PARAM_CBANK
	.align		4
        /*00b0*/ 	.byte	0x04, 0x0a
        /*00b2*/ 	.short	(.L_27 - .L_26)
	.align		4
.L_26:
        /*00b4*/ 	.word	index@(.nv.constant0._Z11convolutionPfPKfS_iiii)
        /*00b8*/ 	.short	0x0380
        /*00ba*/ 	.short	0x0028


	//----- nvinfo : EIATTR_SW_WAR
	.align		4
.L_27:
        /*00bc*/ 	.byte	0x04, 0x36
        /*00be*/ 	.short	(.L_29 - .L_28)
.L_28:
        /*00c0*/ 	.word	0x00000008
.L_29:


//--------------------- .nv.callgraph             --------------------------
	.section	.nv.callgraph,"",@"SHT_CUDA_CALLGRAPH"
	.align	4
	.sectionentsize	8
	.align		4
        /*0000*/ 	.word	0x00000000
	.align		4
        /*0004*/ 	.word	0xffffffff
	.align		4
        /*0008*/ 	.word	0x00000000
	.align		4
        /*000c*/ 	.word	0xfffffffe
	.align		4
        /*0010*/ 	.word	0x00000000
	.align		4
        /*0014*/ 	.word	0xfffffffd
	.align		4
        /*0018*/ 	.word	0x00000000
	.align		4
        /*001c*/ 	.word	0xfffffffc


//--------------------- .text._Z11convolutionPfPKfS_iiii --------------------------
	.section	.text._Z11convolutionPfPKfS_iiii,"ax",@progbits
	.align	128
        .global         _Z11convolutionPfPKfS_iiii
        .type           _Z11convolutionPfPKfS_iiii,@function
        .size           _Z11convolutionPfPKfS_iiii,(.L_x_18 - _Z11convolutionPfPKfS_iiii)
        .other          _Z11convolutionPfPKfS_iiii,@"STO_CUDA_ENTRY STV_DEFAULT"
_Z11convolutionPfPKfS_iiii:
.text._Z11convolutionPfPKfS_iiii:
[----:B------:R-:W-:Y:S01]  /*0000*/  LDC R1, c[0x0][0x37c] ;  /* 0x0000df00ff017b82 */ /* 0x000fe20000000800 */
[----:B------:R-:W0:Y:S01]  /*0010*/  LDCU UR4, c[0x0][0x398] ;  /* 0x00007300ff0477ac */ /* 0x000e220008000800 */
[----:B------:R-:W-:Y:S01]  /*0020*/  HFMA2 R0, -RZ, RZ, 0, 0 ;  /* 0x00000000ff007431 */ /* 0x000fe200000001ff */
[----:B------:R-:W-:Y:S01]  /*0030*/  MOV R6, RZ ;  /* 0x000000ff00067202 */ /* 0x000fe20000000f00 */
[----:B------:R-:W1:Y:S01]  /*0040*/  LDCU.64 UR8, c[0x0][0x358] ;  /* 0x00006b00ff0877ac */ /* 0x000e620008000a00 */
[----:B0-----:R-:W-:-:S09]  /*0050*/  UISETP.GE.AND UP0, UPT, UR4, 0x1, UPT ;  /* 0x000000010400788c */ /* 0x001fd2000bf06270 */
[----:B-1----:R-:W-:Y:S05]  /*0060*/  BRA.U !UP0, `(.L_x_0) ;  /* 0x00000011080c7547 */ /* 0x002fea000b800000 */
[----:B------:R-:W0:Y:S01]  /*0070*/  S2R R16, SR_TID.Y ;  /* 0x0000000000107919 */ /* 0x000e220000002200 */
[----:B------:R-:W1:Y:S01]  /*0080*/  S2UR UR4, SR_CTAID.X ;  /* 0x00000000000479c3 */ /* 0x000e620000002500 */
[----:B------:R-:W2:Y:S01]  /*0090*/  LDCU UR6, c[0x0][0x3a0] ;  /* 0x00007400ff0677ac */ /* 0x000ea20008000800 */
[----:B------:R-:W0:Y:S01]  /*00a0*/  S2R R7, SR_TID.X ;  /* 0x0000000000077919 */ /* 0x000e220000002100 */
[----:B------:R-:W3:Y:S01]  /*00b0*/  LDCU UR5, c[0x0][0x39c] ;  /* 0x00007380ff0577ac */ /* 0x000ee20008000800 */
[----:B------:R-:W4:Y:S01]  /*00c0*/  S2R R15, SR_CgaCtaId ;  /* 0x00000000000f7919 */ /* 0x000f220000008800 */
[----:B------:R-:W5:Y:S01]  /*00d0*/  S2R R8, SR_CTAID.Y ;  /* 0x0000000000087919 */ /* 0x000f620000002600 */
[----:B-1----:R-:W-:Y:S01]  /*00e0*/  ULEA UR4, UR4, 0xffffffff, 0x2 ;  /* 0xffffffff04047891 */ /* 0x002fe2000f8e10ff */
[----:B0-----:R-:W-:-:S04]  /*00f0*/  IMAD R3, R16, 0x4, R7 ;  /* 0x0000000410037824 */ /* 0x001fc800078e0207 */
[C---:B------:R-:W-:Y:S01]  /*0100*/  VIADD R4, R3.reuse, 0x20 ;  /* 0x0000002003047836 */ /* 0x040fe20000000000 */
[C---:B------:R-:W-:Y:S02]  /*0110*/  IADD3 R5, PT, PT, R3.reuse, 0x10, RZ ;  /* 0x0000001003057810 */ /* 0x040fe40007ffe0ff */
[----:B------:R-:W-:Y:S02]  /*0120*/  LOP3.LUT R2, R3, 0xffff, RZ, 0xc0, !PT ;  /* 0x0000ffff03027812 */ /* 0x000fe400078ec0ff */
[----:B------:R-:W-:Y:S02]  /*0130*/  LOP3.LUT R9, R5, 0xffff, RZ, 0xc0, !PT ;  /* 0x0000ffff05097812 */ /* 0x000fe400078ec0ff */
[----:B------:R-:W-:Y:S01]  /*0140*/  LOP3.LUT R10, R4, 0xffff, RZ, 0xc0, !PT ;  /* 0x0000ffff040a7812 */ /* 0x000fe200078ec0ff */
[----:B------:R-:W-:Y:S02]  /*0150*/  IMAD R2, R2, 0x2aab, RZ ;  /* 0x00002aab02027824 */ /* 0x000fe400078e02ff */
[----:B------:R-:W-:-:S02]  /*0160*/  IMAD R9, R9, 0x2aab, RZ ;  /* 0x00002aab09097824 */ /* 0x000fc400078e02ff */
[----:B------:R-:W-:-:S03]  /*0170*/  IMAD R10, R10, 0x2aab, RZ ;  /* 0x00002aab0a0a7824 */ /* 0x000fc600078e02ff */
[----:B------:R-:W-:Y:S02]  /*0180*/  SHF.R.U32.HI R13, RZ, 0x10, R9 ;  /* 0x00000010ff0d7819 */ /* 0x000fe40000011609 */
[----:B------:R-:W-:Y:S02]  /*0190*/  SHF.R.U32.HI R11, RZ, 0x10, R10 ;  /* 0x00000010ff0b7819 */ /* 0x000fe4000001160a */
[----:B------:R-:W-:Y:S02]  /*01a0*/  PRMT R10, R13, 0x9910, RZ ;  /* 0x000099100d0a7816 */ /* 0x000fe400000000ff */
[----:B------:R-:W-:Y:S02]  /*01b0*/  SHF.R.U32.HI R9, RZ, 0x10, R2 ;  /* 0x00000010ff097819 */ /* 0x000fe40000011602 */
[----:B------:R-:W-:Y:S01]  /*01c0*/  PRMT R14, R11, 0x9910, RZ ;  /* 0x000099100b0e7816 */ /* 0x000fe200000000ff */
[----:B------:R-:W-:Y:S01]  /*01d0*/  IMAD R10, R10, 0x6, RZ ;  /* 0x000000060a0a7824 */ /* 0x000fe200078e02ff */
[----:B------:R-:W-:Y:S01]  /*01e0*/  MOV R2, 0x400 ;  /* 0x0000040000027802 */ /* 0x000fe20000000f00 */
[----:B-----5:R-:W-:Y:S01]  /*01f0*/  IMAD R11, R8, 0x4, R11 ;  /* 0x00000004080b7824 */ /* 0x020fe200078e020b */
[----:B------:R-:W-:Y:S01]  /*0200*/  PRMT R12, R9, 0x9910, RZ ;  /* 0x00009910090c7816 */ /* 0x000fe200000000ff */
[----:B------:R-:W-:Y:S01]  /*0210*/  IMAD R14, R14, 0x6, RZ ;  /* 0x000000060e0e7824 */ /* 0x000fe200078e02ff */
[----:B----4-:R-:W-:Y:S01]  /*0220*/  LEA R2, R15, R2, 0x18 ;  /* 0x000000020f027211 */ /* 0x010fe200078ec0ff */
[----:B------:R-:W-:Y:S01]  /*0230*/  IMAD R9, R8, 0x4, R9 ;  /* 0x0000000408097824 */ /* 0x000fe200078e0209 */
[----:B------:R-:W-:Y:S01]  /*0240*/  IADD3 R15, PT, PT, RZ, -R10, RZ ;  /* 0x8000000aff0f7210 */ /* 0x000fe20007ffe0ff */
[----:B------:R-:W-:Y:S01]  /*0250*/  IMAD R12, R12, 0x6, RZ ;  /* 0x000000060c0c7824 */ /* 0x000fe200078e02ff */
[----:B------:R-:W-:Y:S01]  /*0260*/  LEA R10, R8, R13, 0x2 ;  /* 0x0000000d080a7211 */ /* 0x000fe200078e10ff */
[----:B------:R-:W-:Y:S01]  /*0270*/  IMAD.MOV R13, RZ, RZ, -R14 ;  /* 0x000000ffff0d7224 */ /* 0x000fe200078e0a0e */
[----:B------:R-:W-:Y:S01]  /*0280*/  PRMT R14, R15, 0x7710, RZ ;  /* 0x000077100f0e7816 */ /* 0x000fe200000000ff */
[----:B------:R-:W-:Y:S01]  /*0290*/  IMAD R2, R16, 0x18, R2 ;  /* 0x0000001810027824 */ /* 0x000fe200078e0202 */
[----:B------:R-:W-:-:S02]  /*02a0*/  IADD3 R12, PT, PT, RZ, -R12, RZ ;  /* 0x8000000cff0c7210 */ /* 0x000fc40007ffe0ff */
[----:B------:R-:W-:Y:S01]  /*02b0*/  PRMT R13, R13, 0x7710, RZ ;  /* 0x000077100d0d7816 */ /* 0x000fe200000000ff */
[----:B------:R-:W-:Y:S01]  /*02c0*/  IMAD R7, R7, 0x4, R2 ;  /* 0x0000000407077824 */ /* 0x000fe200078e0202 */
[----:B------:R-:W-:Y:S02]  /*02d0*/  IADD3 R5, PT, PT, R5, R14, RZ ;  /* 0x0000000e05057210 */ /* 0x000fe40007ffe0ff */
[----:B------:R-:W-:Y:S01]  /*02e0*/  PRMT R8, R12, 0x7710, RZ ;  /* 0x000077100c087816 */ /* 0x000fe200000000ff */
[----:B------:R-:W-:Y:S01]  /*02f0*/  IMAD.IADD R4, R4, 0x1, R13 ;  /* 0x0000000104047824 */ /* 0x000fe200078e020d */
[----:B------:R-:W-:Y:S02]  /*0300*/  LOP3.LUT R5, R5, 0xffff, RZ, 0xc0, !PT ;  /* 0x0000ffff05057812 */ /* 0x000fe400078ec0ff */
[----:B------:R-:W-:Y:S02]  /*0310*/  IADD3 R3, PT, PT, R3, R8, RZ ;  /* 0x0000000803037210 */ /* 0x000fe40007ffe0ff */
[----:B------:R-:W-:Y:S01]  /*0320*/  LOP3.LUT R8, R4, 0xffff, RZ, 0xc0, !PT ;  /* 0x0000ffff04087812 */ /* 0x000fe200078ec0ff */
[----:B------:R-:W-:Y:S01]  /*0330*/  VIADD R4, R5, UR4 ;  /* 0x0000000405047c36 */ /* 0x000fe20008000000 */
[----:B------:R-:W-:-:S02]  /*0340*/  LOP3.LUT R3, R3, 0xffff, RZ, 0xc0, !PT ;  /* 0x0000ffff03037812 */ /* 0x000fc400078ec0ff */
[----:B--2---:R-:W-:Y:S02]  /*0350*/  ISETP.GT.AND P2, PT, R9, UR6, PT ;  /* 0x0000000609007c0c */ /* 0x004fe4000bf44270 */
[----:B------:R-:W-:Y:S01]  /*0360*/  IADD3 R5, PT, PT, R8, UR4, RZ ;  /* 0x0000000408057c10 */ /* 0x000fe2000fffe0ff */
[----:B------:R-:W-:Y:S01]  /*0370*/  VIADD R3, R3, UR4 ;  /* 0x0000000403037c36 */ /* 0x000fe20008000000 */
[----:B------:R-:W-:Y:S01]  /*0380*/  ISETP.GT.AND P0, PT, R4, -0x1, PT ;  /* 0xffffffff0400780c */ /* 0x000fe20003f04270 */
[----:B------:R-:W-:Y:S01]  /*0390*/  UMOV UR4, URZ ;  /* 0x000000ff00047c82 */ /* 0x000fe20008000000 */
[----:B------:R-:W-:Y:S02]  /*03a0*/  ISETP.NE.AND P2, PT, R9, RZ, !P2 ;  /* 0x000000ff0900720c */ /* 0x000fe40005745270 */
[----:B------:R-:W-:Y:S02]  /*03b0*/  ISETP.GT.AND P1, PT, R5, -0x1, PT ;  /* 0xffffffff0500780c */ /* 0x000fe40003f24270 */
[----:B------:R-:W-:Y:S01]  /*03c0*/  IADD3 R8, PT, PT, R9, -0x1, RZ ;  /* 0xffffffff09087810 */ /* 0x000fe20007ffe0ff */
[C---:B------:R-:W-:Y:S01]  /*03d0*/  VIADD R9, R10.reuse, 0xffffffff ;  /* 0xffffffff0a097836 */ /* 0x040fe20000000000 */
[----:B------:R-:W-:-:S02]  /*03e0*/  ISETP.LE.AND P0, PT, R10, UR6, P0 ;  /* 0x000000060a007c0c */ /* 0x000fc40008703270 */
[----:B------:R-:W-:Y:S01]  /*03f0*/  IADD3 R10, PT, PT, R11, -0x1, RZ ;  /* 0xffffffff0b0a7810 */ /* 0x000fe20007ffe0ff */
[----:B---3--:R-:W-:Y:S01]  /*0400*/  IMAD R8, R8, UR5, R3 ;  /* 0x0000000508087c24 */ /* 0x008fe2000f8e0203 */
[----:B------:R-:W-:Y:S01]  /*0410*/  ISETP.GT.AND P2, PT, R3, -0x1, P2 ;  /* 0xffffffff0300780c */ /* 0x000fe20001744270 */
[----:B------:R-:W-:Y:S01]  /*0420*/  IMAD R9, R9, UR5, R4 ;  /* 0x0000000509097c24 */ /* 0x000fe2000f8e0204 */
[----:B------:R-:W-:Y:S01]  /*0430*/  ISETP.LE.AND P1, PT, R11, UR6, P1 ;  /* 0x000000060b007c0c */ /* 0x000fe20008f23270 */
[----:B------:R-:W-:Y:S01]  /*0440*/  IMAD R10, R10, UR5, R5 ;  /* 0x000000050a0a7c24 */ /* 0x000fe2000f8e0205 */
[----:B------:R-:W-:Y:S02]  /*0450*/  ISETP.LT.AND P2, PT, R3, UR5, P2 ;  /* 0x0000000503007c0c */ /* 0x000fe40009741270 */
[----:B------:R-:W-:Y:S02]  /*0460*/  ISETP.LT.AND P0, PT, R4, UR5, P0 ;  /* 0x0000000504007c0c */ /* 0x000fe40008701270 */
[----:B------:R-:W-:-:S13]  /*0470*/  ISETP.LT.AND P1, PT, R5, UR5, P1 ;  /* 0x0000000505007c0c */ /* 0x000fda0008f21270 */
.L_x_11:
[----:B0---4-:R-:W0:Y:S01]  /*0480*/  S2R R2, SR_TID.Y ;  /* 0x0000000000027919 */ /* 0x011e220000002200 */
[----:B------:R-:W-:Y:S01]  /*0490*/  BSSY.RECONVERGENT B0, `(.L_x_1) ;  /* 0x0000018000007945 */ /* 0x000fe20003800200 */
[----:B------:R-:W0:Y:S01]  /*04a0*/  S2R R3, SR_TID.X ;  /* 0x0000000000037919 */ /* 0x000e220000002100 */
[----:B-1----:R-:W1:Y:S01]  /*04b0*/  S2R R12, SR_CgaCtaId ;  /* 0x00000000000c7919 */ /* 0x002e620000008800 */
[----:B0-----:R-:W-:-:S04]  /*04c0*/  LEA R2, R2, R3, 0x2 ;  /* 0x0000000302027211 */ /* 0x001fc800078e10ff */
[----:B------:R-:W-:-:S05]  /*04d0*/  LOP3.LUT R3, R2, 0xffff, RZ, 0xc0, !PT ;  /* 0x0000ffff02037812 */ /* 0x000fca00078ec0ff */
[----:B------:R-:W-:-:S05]  /*04e0*/  IMAD R3, R3, 0x2aab, RZ ;  /* 0x00002aab03037824 */ /* 0x000fca00078e02ff */
[----:B--2---:R-:W-:-:S04]  /*04f0*/  SHF.R.U32.HI R4, RZ, 0x10, R3 ;  /* 0x00000010ff047819 */ /* 0x004fc80000011603 */
[----:B------:R-:W-:-:S05]  /*0500*/  PRMT R3, R4, 0x9910, RZ ;  /* 0x0000991004037816 */ /* 0x000fca00000000ff */
[----:B------:R-:W-:-:S04]  /*0510*/  IMAD R3, R3, 0x6, RZ ;  /* 0x0000000603037824 */ /* 0x000fc800078e02ff */
[----:B------:R-:W-:Y:S01]  /*0520*/  IMAD.MOV R5, RZ, RZ, -R3 ;  /* 0x000000ffff057224 */ /* 0x000fe200078e0a03 */
[----:B------:R-:W-:-:S04]  /*0530*/  MOV R3, 0x400 ;  /* 0x0000040000037802 */ /* 0x000fc80000000f00 */
[----:B------:R-:W-:Y:S02]  /*0540*/  PRMT R5, R5, 0x7710, RZ ;  /* 0x0000771005057816 */ /* 0x000fe400000000ff */
[----:B-1----:R-:W-:Y:S02]  /*0550*/  LEA R3, R12, R3, 0x18 ;  /* 0x000000030c037211 */ /* 0x002fe400078ec0ff */
[----:B------:R-:W-:-:S03]  /*0560*/  IADD3 R5, PT, PT, R2, R5, RZ ;  /* 0x0000000502057210 */ /* 0x000fc60007ffe0ff */
[----:B------:R-:W-:Y:S01]  /*0570*/  IMAD R4, R4, 0x18, R3 ;  /* 0x0000001804047824 */ /* 0x000fe200078e0203 */
[----:B------:R-:W-:-:S05]  /*0580*/  LOP3.LUT R5, R5, 0xffff, RZ, 0xc0, !PT ;  /* 0x0000ffff05057812 */ /* 0x000fca00078ec0ff */
[----:B------:R-:W-:Y:S02]  /*0590*/  IMAD R13, R5, 0x4, R4 ;  /* 0x00000004050d7824 */ /* 0x000fe400078e0204 */
[----:B------:R-:W-:Y:S01]  /*05a0*/  HFMA2 R4, -RZ, RZ, 0, 0 ;  /* 0x00000000ff047431 */ /* 0x000fe200000001ff */
[----:B---3--:R-:W-:Y:S06]  /*05b0*/  @!P2 BRA `(.L_x_2) ;  /* 0x000000000014a947 */ /* 0x008fec0003800000 */
[----:B------:R-:W0:Y:S08]  /*05c0*/  LDC R11, c[0x0][0x398] ;  /* 0x0000e600ff0b7b82 */ /* 0x000e300000000800 */
[----:B------:R-:W1:Y:S01]  /*05d0*/  LDC.64 R4, c[0x0][0x380] ;  /* 0x0000e000ff047b82 */ /* 0x000e620000000a00 */
[----:B0-----:R-:W-:-:S04]  /*05e0*/  IMAD R11, R8, R11, UR4 ;  /* 0x00000004080b7e24 */ /* 0x001fc8000f8e020b */
[----:B-1----:R-:W-:-:S06]  /*05f0*/  IMAD.WIDE R4, R11, 0x4, R4 ;  /* 0x000000040b047825 */ /* 0x002fcc00078e0204 */
[----:B------:R0:W5:Y:S02]  /*0600*/  LDG.E R4, desc[UR8][R4.64] ;  /* 0x0000000804047981 */ /* 0x000164000c1e1900 */
.L_x_2:
[----:B------:R-:W-:Y:S05]  /*0610*/  BSYNC.RECONVERGENT B0 ;  /* 0x0000000000007941 */ /* 0x000fea0003800200 */
.L_x_1:
[----:B-----5:R1:W-:Y:S01]  /*0620*/  STS [R13], R4 ;  /* 0x000000040d007388 */ /* 0x0203e20000000800 */
[----:B------:R-:W-:Y:S01]  /*0630*/  ISETP.GT.U32.AND P3, PT, R2, 0x13, PT ;  /* 0x000000130200780c */ /* 0x000fe20003f64070 */
[----:B------:R-:W-:-:S12]  /*0640*/  BSSY.RECONVERGENT B0, `(.L_x_3) ;  /* 0x0000017000007945 */ /* 0x000fd80003800200 */
[----:B-1----:R-:W-:Y:S05]  /*0650*/  @P3 BRA `(.L_x_4) ;  /* 0x0000000000543947 */ /* 0x002fea0003800000 */
[----:B------:R-:W-:-:S05]  /*0660*/  VIADD R4, R2, 0x10 ;  /* 0x0000001002047836 */ /* 0x000fca0000000000 */
[----:B0-----:R-:W-:-:S05]  /*0670*/  LOP3.LUT R5, R4, 0xffff, RZ, 0xc0, !PT ;  /* 0x0000ffff04057812 */ /* 0x001fca00078ec0ff */
[----:B------:R-:W-:-:S05]  /*0680*/  IMAD R5, R5, 0x2aab, RZ ;  /* 0x00002aab05057824 */ /* 0x000fca00078e02ff */
[----:B------:R-:W-:-:S04]  /*0690*/  SHF.R.U32.HI R12, RZ, 0x10, R5 ;  /* 0x00000010ff0c7819 */ /* 0x000fc80000011605 */
[C---:B------:R-:W-:Y:S01]  /*06a0*/  PRMT R5, R12.reuse, 0x9910, RZ ;  /* 0x000099100c057816 */ /* 0x040fe200000000ff */
[----:B------:R-:W-:-:S04]  /*06b0*/  IMAD R12, R12, 0x18, R3 ;  /* 0x000000180c0c7824 */ /* 0x000fc800078e0203 */
[----:B------:R-:W-:-:S05]  /*06c0*/  IMAD R5, R5, 0x6, RZ ;  /* 0x0000000605057824 */ /* 0x000fca00078e02ff */
[----:B------:R-:W-:-:S04]  /*06d0*/  IADD3 R5, PT, PT, RZ, -R5, RZ ;  /* 0x80000005ff057210 */ /* 0x000fc80007ffe0ff */
[----:B------:R-:W-:-:S05]  /*06e0*/  PRMT R5, R5, 0x7710, RZ ;  /* 0x0000771005057816 */ /* 0x000fca00000000ff */
[----:B------:R-:W-:-:S05]  /*06f0*/  IMAD.IADD R5, R4, 0x1, R5 ;  /* 0x0000000104057824 */ /* 0x000fca00078e0205 */
[----:B------:R-:W-:-:S04]  /*0700*/  LOP3.LUT R5, R5, 0xffff, RZ, 0xc0, !PT ;  /* 0x0000ffff05057812 */ /* 0x000fc800078ec0ff */
[----:B------:R-:W-:Y:S01]  /*0710*/  LEA R13, R5, R12, 0x2 ;  /* 0x0000000c050d7211 */ /* 0x000fe200078e10ff */
[----:B------:R-:W-:Y:S06]  /*0720*/  @!P0 BRA `(.L_x_5) ;  /* 0x00000000001c8947 */ /* 0x000fec0003800000 */
[----:B------:R-:W0:Y:S08]  /*0730*/  LDC R12, c[0x0][0x398] ;  /* 0x0000e600ff0c7b82 */ /* 0x000e300000000800 */
[----:B------:R-:W1:Y:S01]  /*0740*/  LDC.64 R4, c[0x0][0x380] ;  /* 0x0000e000ff047b82 */ /* 0x000e620000000a00 */
[----:B0-----:R-:W-:-:S04]  /*0750*/  IMAD R11, R9, R12, UR4 ;  /* 0x00000004090b7e24 */ /* 0x001fc8000f8e020c */
[----:B-1----:R-:W-:-:S06]  /*0760*/  IMAD.WIDE R4, R11, 0x4, R4 ;  /* 0x000000040b047825 */ /* 0x002fcc00078e0204 */
[----:B------:R-:W2:Y:S04]  /*0770*/  LDG.E R4, desc[UR8][R4.64] ;  /* 0x0000000804047981 */ /* 0x000ea8000c1e1900 */
[----:B--2---:R2:W-:Y:S01]  /*0780*/  STS [R13], R4 ;  /* 0x000000040d007388 */ /* 0x0045e20000000800 */
[----:B------:R-:W-:Y:S05]  /*0790*/  BRA `(.L_x_4) ;  /* 0x0000000000047947 */ /* 0x000fea0003800000 */
.L_x_5:
[----:B------:R1:W-:Y:S02]  /*07a0*/  STS [R13], RZ ;  /* 0x000000ff0d007388 */ /* 0x0003e40000000800 */
.L_x_4:
[----:B------:R-:W-:Y:S05]  /*07b0*/  BSYNC.RECONVERGENT B0 ;  /* 0x0000000000007941 */ /* 0x000fea0003800200 */
.L_x_3:
[----:B------:R-:W-:Y:S01]  /*07c0*/  ISETP.GT.U32.AND P3, PT, R2, 0x3, PT ;  /* 0x000000030200780c */ /* 0x000fe20003f64070 */
[----:B------:R-:W-:-:S12]  /*07d0*/  BSSY.RECONVERGENT B0, `(.L_x_6) ;  /* 0x0000016000007945 */ /* 0x000fd80003800200 */
[----:B------:R-:W-:Y:S05]  /*07e0*/  @P3 BRA `(.L_x_7) ;  /* 0x0000000000503947 */ /* 0x000fea0003800000 */
[----:B------:R-:W-:-:S05]  /*07f0*/  VIADD R2, R2, 0x20 ;  /* 0x0000002002027836 */ /* 0x000fca0000000000 */
[----:B--2---:R-:W-:-:S05]  /*0800*/  LOP3.LUT R4, R2, 0xffff, RZ, 0xc0, !PT ;  /* 0x0000ffff02047812 */ /* 0x004fca00078ec0ff */
[----:B------:R-:W-:-:S05]  /*0810*/  IMAD R4, R4, 0x2aab, RZ ;  /* 0x00002aab04047824 */ /* 0x000fca00078e02ff */
[----:B------:R-:W-:-:S04]  /*0820*/  SHF.R.U32.HI R4, RZ, 0x10, R4 ;  /* 0x00000010ff047819 */ /* 0x000fc80000011604 */
[C---:B0-----:R-:W-:Y:S01]  /*0830*/  PRMT R5, R4.reuse, 0x9910, RZ ;  /* 0x0000991004057816 */ /* 0x041fe200000000ff */
[----:B------:R-:W-:-:S04]  /*0840*/  IMAD R4, R4, 0x18, R3 ;  /* 0x0000001804047824 */ /* 0x000fc800078e0203 */
[----:B------:R-:W-:-:S05]  /*0850*/  IMAD R5, R5, 0x6, RZ ;  /* 0x0000000605057824 */ /* 0x000fca00078e02ff */
[----:B------:R-:W-:-:S04]  /*0860*/  IADD3 R5, PT, PT, RZ, -R5, RZ ;  /* 0x80000005ff057210 */ /* 0x000fc80007ffe0ff */
[----:B------:R-:W-:-:S05]  /*0870*/  PRMT R5, R5, 0x7710, RZ ;  /* 0x0000771005057816 */ /* 0x000fca00000000ff */
[----:B------:R-:W-:-:S05]  /*0880*/  IMAD.IADD R5, R2, 0x1, R5 ;  /* 0x0000000102057824 */ /* 0x000fca00078e0205 */
[----:B------:R-:W-:-:S04]  /*0890*/  LOP3.LUT R5, R5, 0xffff, RZ, 0xc0, !PT ;  /* 0x0000ffff05057812 */ /* 0x000fc800078ec0ff */
[----:B------:R-:W-:-:S05]  /*08a0*/  LEA R11, R5, R4, 0x2 ;  /* 0x00000004050b7211 */ /* 0x000fca00078e10ff */
[----:B------:R3:W-:Y:S01]  /*08b0*/  @!P1 STS [R11], RZ ;  /* 0x000000ff0b009388 */ /* 0x0007e20000000800 */
[----:B------:R-:W-:Y:S05]  /*08c0*/  @!P1 BRA `(.L_x_7) ;  /* 0x0000000000189947 */ /* 0x000fea0003800000 */
[----:B------:R-:W0:Y:S08]  /*08d0*/  LDC R5, c[0x0][0x398] ;  /* 0x0000e600ff057b82 */ /* 0x000e300000000800 */
[----:B------:R-:W2:Y:S01]  /*08e0*/  LDC.64 R2, c[0x0][0x380] ;  /* 0x0000e000ff027b82 */ /* 0x000ea20000000a00 */
[----:B0-----:R-:W-:-:S04]  /*08f0*/  IMAD R5, R10, R5, UR4 ;  /* 0x000000040a057e24 */ /* 0x001fc8000f8e0205 */
[----:B--2---:R-:W-:-:S06]  /*0900*/  IMAD.WIDE R2, R5, 0x4, R2 ;  /* 0x0000000405027825 */ /* 0x004fcc00078e0202 */
[----:B------:R-:W2:Y:S04]  /*0910*/  LDG.E R2, desc[UR8][R2.64] ;  /* 0x0000000802027981 */ /* 0x000ea8000c1e1900 */
[----:B--2---:R4:W-:Y:S02]  /*0920*/  STS [R11], R2 ;  /* 0x000000020b007388 */ /* 0x0049e40000000800 */
.L_x_7:
[----:B------:R-:W-:Y:S05]  /*0930*/  BSYNC.RECONVERGENT B0 ;  /* 0x0000000000007941 */ /* 0x000fea0003800200 */
.L_x_6:
[----:B------:R-:W5:Y:S02]  /*0940*/  LDCU UR5, c[0x0][0x3a4] ;  /* 0x00007480ff0577ac */ /* 0x000f640008000800 */
[----:B-----5:R-:W-:Y:S01]  /*0950*/  UISETP.GE.AND UP0, UPT, UR5, 0x1, UPT ;  /* 0x000000010500788c */ /* 0x020fe2000bf06270 */
[----:B------:R-:W-:Y:S08]  /*0960*/  BAR.SYNC.DEFER_BLOCKING 0x0 ;  /* 0x0000000000007b1d */ /* 0x000ff00000010000 */
[----:B------:R-:W-:Y:S05]  /*0970*/  BRA.U !UP0, `(.L_x_8) ;  /* 0x0000000508b47547 */ /* 0x000fea000b800000 */
[----:B------:R-:W-:Y:S01]  /*0980*/  UISETP.NE.AND UP0, UPT, UR5, 0x1, UPT ;  /* 0x000000010500788c */ /* 0x000fe2000bf05270 */
[----:B--2---:R-:W-:-:S08]  /*0990*/  IMAD.MOV.U32 R4, RZ, RZ, RZ ;  /* 0x000000ffff047224 */ /* 0x004fd000078e00ff */
[----:B------:R-:W-:Y:S05]  /*09a0*/  BRA.U !UP0, `(.L_x_9) ;  /* 0x00000005080c7547 */ /* 0x000fea000b800000 */
[----:B---34-:R2:W3:Y:S01]  /*09b0*/  LDS R11, [R7] ;  /* 0x00000000070b7984 */ /* 0x0184e20000000800 */
[----:B------:R-:W4:Y:S01]  /*09c0*/  LDC R20, c[0x0][0x398] ;  /* 0x0000e600ff147b82 */ /* 0x000f220000000800 */
[----:B------:R-:W-:Y:S02]  /*09d0*/  UIMAD UR7, UR4, 0x9, URZ ;  /* 0x00000009040778a4 */ /* 0x000fe4000f8e02ff */
[----:B------:R2:W0:Y:S01]  /*09e0*/  LDS R12, [R7+0x30] ;  /* 0x00003000070c7984 */ /* 0x0004220000000800 */
[----:B------:R-:W-:-:S03]  /*09f0*/  ULOP3.LUT UR5, UR5, 0x7ffffffe, URZ, 0xc0, !UPT ;  /* 0x7ffffffe05057892 */ /* 0x000fc6000f8ec0ff */
[----:B-1----:R2:W1:Y:S01]  /*0a00*/  LDS R13, [R7+0x4] ;  /* 0x00000400070d7984 */ /* 0x0024620000000800 */
[----:B------:R-:W-:Y:S01]  /*0a10*/  IMAD.U32 R21, RZ, RZ, UR7 ;  /* 0x00000007ff157e24 */ /* 0x000fe2000f8e00ff */
[----:B------:R-:W-:Y:S02]  /*0a20*/  UIADD3 UR6, UPT, UPT, -UR5, URZ, URZ ;  /* 0x000000ff05067290 */ /* 0x000fe4000fffe1ff */
[----:B------:R2:W0:Y:S01]  /*0a30*/  LDS R14, [R7+0x8] ;  /* 0x00000800070e7984 */ /* 0x0004220000000800 */
[----:B------:R-:W-:-:S03]  /*0a40*/  UMOV UR5, URZ ;  /* 0x000000ff00057c82 */ /* 0x000fc60008000000 */
[----:B------:R2:W0:Y:S04]  /*0a50*/  LDS R15, [R7+0x18] ;  /* 0x00001800070f7984 */ /* 0x0004280000000800 */
[----:B------:R2:W0:Y:S04]  /*0a60*/  LDS R16, [R7+0x1c] ;  /* 0x00001c0007107984 */ /* 0x0004280000000800 */
[----:B------:R2:W0:Y:S01]  /*0a70*/  LDS R17, [R7+0x20] ;  /* 0x0000200007117984 */ /* 0x0004220000000800 */
[----:B----4-:R-:W-:-:S03]  /*0a80*/  IADD3 R23, PT, PT, R20, UR4, RZ ;  /* 0x0000000414177c10 */ /* 0x010fc6000fffe0ff */
[----:B------:R2:W4:Y:S02]  /*0a90*/  LDS R18, [R7+0x34] ;  /* 0x0000340007127984 */ /* 0x0005240000000800 */
[----:B------:R-:W-:Y:S02]  /*0aa0*/  IMAD R23, R23, 0x9, RZ ;  /* 0x0000000917177824 */ /* 0x000fe400078e02ff */
[----:B-1-3--:R2:W0:Y:S05]  /*0ab0*/  LDS R19, [R7+0x38] ;  /* 0x0000380007137984 */ /* 0x00a42a0000000800 */
.L_x_10:
[----:B0-----:R-:W0:Y:S02]  /*0ac0*/  LDC.64 R4, c[0x0][0x388] ;  /* 0x0000e200ff047b82 */ /* 0x001e240000000a00 */
[----:B0-----:R-:W-:-:S05]  /*0ad0*/  IMAD.WIDE R2, R21, 0x4, R4 ;  /* 0x0000000415027825 */ /* 0x001fca00078e0204 */
[----:B------:R-:W3:Y:S04]  /*0ae0*/  LDG.E.CONSTANT R22, desc[UR8][R2.64] ;  /* 0x0000000802167981 */ /* 0x000ee8000c1e9900 */
[----:B------:R-:W5:Y:S04]  /*0af0*/  LDG.E.CONSTANT R26, desc[UR8][R2.64+0x4] ;  /* 0x00000408021a7981 */ /* 0x000f68000c1e9900 */
[----:B------:R-:W2:Y:S04]  /*0b00*/  LDG.E.CONSTANT R25, desc[UR8][R2.64+0x8] ;  /* 0x0000080802197981 */ /* 0x000ea8000c1e9900 */
[----:B------:R-:W4:Y:S04]  /*0b10*/  LDG.E.CONSTANT R24, desc[UR8][R2.64+0xc] ;  /* 0x00000c0802187981 */ /* 0x000f28000c1e9900 */
[----:B------:R-:W4:Y:S01]  /*0b20*/  LDG.E.CONSTANT R27, desc[UR8][R2.64+0x10] ;  /* 0x00001008021b7981 */ /* 0x000f22000c1e9900 */
[----:B---3--:R-:W-:-:S04]  /*0b30*/  FFMA R22, R11, R22, R0 ;  /* 0x000000160b167223 */ /* 0x008fc80000000000 */
[----:B-----5:R-:W-:Y:S02]  /*0b40*/  FFMA R29, R13, R26, R22 ;  /* 0x0000001a0d1d7223 */ /* 0x020fe40000000016 */
[----:B------:R-:W3:Y:S02]  /*0b50*/  LDG.E.CONSTANT R22, desc[UR8][R2.64+0x14] ;  /* 0x0000140802167981 */ /* 0x000ee4000c1e9900 */
[----:B--2---:R-:W-:Y:S01]  /*0b60*/  FFMA R26, R14, R25, R29 ;  /* 0x000000190e1a7223 */ /* 0x004fe2000000001d */
[----:B------:R-:W-:-:S04]  /*0b70*/  IMAD.WIDE R4, R23, 0x4, R4 ;  /* 0x0000000417047825 */ /* 0x000fc800078e0204 */
[----:B----4-:R-:W-:Y:S01]  /*0b80*/  FFMA R25, R15, R24, R26 ;  /* 0x000000180f197223 */ /* 0x010fe2000000001a */
[----:B------:R-:W2:Y:S03]  /*0b90*/  LDG.E.CONSTANT R28, desc[UR8][R4.64] ;  /* 0x00000008041c7981 */ /* 0x000ea6000c1e9900 */
[----:B------:R-:W-:Y:S02]  /*0ba0*/  FFMA R26, R16, R27, R25 ;  /* 0x0000001b101a7223 */ /* 0x000fe40000000019 */
[----:B------:R-:W4:Y:S04]  /*0bb0*/  LDG.E.CONSTANT R27, desc[UR8][R2.64+0x18] ;  /* 0x00001808021b7981 */ /* 0x000f28000c1e9900 */
[----:B------:R-:W5:Y:S04]  /*0bc0*/  LDG.E.CONSTANT R25, desc[UR8][R2.64+0x1c] ;  /* 0x00001c0802197981 */ /* 0x000f68000c1e9900 */
[----:B------:R0:W5:Y:S04]  /*0bd0*/  LDG.E.CONSTANT R24, desc[UR8][R2.64+0x20] ;  /* 0x0000200802187981 */ /* 0x000168000c1e9900 */
[----:B------:R-:W5:Y:S01]  /*0be0*/  LDG.E.CONSTANT R2, desc[UR8][R4.64+0x14] ;  /* 0x0000140804027981 */ /* 0x000f62000c1e9900 */
[----:B---3--:R-:W-:-:S03]  /*0bf0*/  FFMA R29, R17, R22, R26 ;  /* 0x00000016111d7223 */ /* 0x008fc6000000001a */
[----:B------:R-:W3:Y:S04]  /*0c00*/  LDG.E.CONSTANT R22, desc[UR8][R4.64+0x4] ;  /* 0x0000040804167981 */ /* 0x000ee8000c1e9900 */
[----:B------:R-:W5:Y:S01]  /*0c10*/  LDG.E.CONSTANT R26, desc[UR8][R4.64+0x8] ;  /* 0x00000808041a7981 */ /* 0x000f62000c1e9900 */
[----:B--2---:R-:W-:Y:S01]  /*0c20*/  FFMA R28, R11, R28, R6 ;  /* 0x0000001c0b1c7223 */ /* 0x004fe20000000006 */
[----:B----4-:R-:W-:-:S03]  /*0c30*/  FFMA R27, R12, R27, R29 ;  /* 0x0000001b0c1b7223 */ /* 0x010fc6000000001d */
[----:B---3--:R-:W-:Y:S02]  /*0c40*/  FFMA R29, R13, R22, R28 ;  /* 0x000000160d1d7223 */ /* 0x008fe4000000001c */
[----:B------:R-:W0:Y:S04]  /*0c50*/  LDG.E.CONSTANT R22, desc[UR8][R4.64+0xc] ;  /* 0x00000c0804167981 */ /* 0x000e28000c1e9900 */
[----:B------:R-:W2:Y:S01]  /*0c60*/  LDG.E.CONSTANT R28, desc[UR8][R4.64+0x10] ;  /* 0x00001008041c7981 */ /* 0x000ea2000c1e9900 */
[----:B-----5:R-:W-:-:S03]  /*0c70*/  FFMA R26, R14, R26, R29 ;  /* 0x0000001a0e1a7223 */ /* 0x020fc6000000001d */
[----:B------:R-:W3:Y:S01]  /*0c80*/  LDG.E.CONSTANT R29, desc[UR8][R4.64+0x20] ;  /* 0x00002008041d7981 */ /* 0x000ee2000c1e9900 */
[----:B0-----:R-:W-:-:S03]  /*0c90*/  FFMA R3, R15, R22, R26 ;  /* 0x000000160f037223 */ /* 0x001fc6000000001a */
[----:B------:R-:W4:Y:S04]  /*0ca0*/  LDG.E.CONSTANT R22, desc[UR8][R4.64+0x18] ;  /* 0x0000180804167981 */ /* 0x000f28000c1e9900 */
[----:B------:R-:W5:Y:S01]  /*0cb0*/  LDG.E.CONSTANT R26, desc[UR8][R4.64+0x1c] ;  /* 0x00001c08041a7981 */ /* 0x000f62000c1e9900 */
[----:B--2---:R-:W-:Y:S01]  /*0cc0*/  FFMA R28, R16, R28, R3 ;  /* 0x0000001c101c7223 */ /* 0x004fe20000000003 */
[----:B------:R-:W-:-:S03]  /*0cd0*/  UIADD3 UR6, UPT, UPT, UR6, 0x2, URZ ;  /* 0x0000000206067890 */ /* 0x000fc6000fffe0ff */
[----:B------:R-:W-:Y:S01]  /*0ce0*/  FFMA R3, R17, R2, R28 ;  /* 0x0000000211037223 */ /* 0x000fe2000000001c */
[----:B------:R-:W-:Y:S01]  /*0cf0*/  ISETP.EQ.AND P3, PT, RZ, UR5, PT ;  /* 0x00000005ff007c0c */ /* 0x000fe2000bf62270 */
[----:B------:R-:W-:Y:S01]  /*0d00*/  UISETP.NE.AND UP0, UPT, UR6, URZ, UPT ;  /* 0x000000ff0600728c */ /* 0x000fe2000bf05270 */
[----:B------:R-:W-:-:S04]  /*0d10*/  FFMA R2, R18, R25, R27 ;  /* 0x0000001912027223 */ /* 0x000fc8000000001b */
[----:B------:R-:W-:Y:S01]  /*0d20*/  FFMA R2, R19, R24, R2 ;  /* 0x0000001813027223 */ /* 0x000fe20000000002 */
[C---:B------:R-:W-:Y:S02]  /*0d30*/  IMAD R23, R20.reuse, 0x12, R23 ;  /* 0x0000001214177824 */ /* 0x040fe400078e0217 */
[----:B------:R-:W-:Y:S01]  /*0d40*/  IMAD R21, R20, 0x12, R21 ;  /* 0x0000001214157824 */ /* 0x000fe200078e0215 */
[----:B------:R-:W-:-:S03]  /*0d50*/  UIADD3 UR5, UPT, UPT, UR5, 0x8, URZ ;  /* 0x0000000805057890 */ /* 0x000fc6000fffe0ff */
[----:B------:R-:W-:Y:S01]  /*0d60*/  @P3 MOV R0, R2 ;  /* 0x0000000200003202 */ /* 0x000fe20000000f00 */
[----:B----4-:R-:W-:-:S04]  /*0d70*/  FFMA R3, R12, R22, R3 ;  /* 0x000000160c037223 */ /* 0x010fc80000000003 */
[----:B-----5:R-:W-:-:S04]  /*0d80*/  FFMA R26, R18, R26, R3 ;  /* 0x0000001a121a7223 */ /* 0x020fc80000000003 */
[----:B---3--:R-:W-:-:S04]  /*0d90*/  FFMA R26, R19, R29, R26 ;  /* 0x0000001d131a7223 */ /* 0x008fc8000000001a */
[----:B------:R-:W-:Y:S01]  /*0da0*/  @P3 IMAD.MOV.U32 R6, RZ, RZ, R26 ;  /* 0x000000ffff063224 */ /* 0x000fe200078e001a */
[----:B------:R-:W-:Y:S06]  /*0db0*/  BRA.U UP0, `(.L_x_10) ;  /* 0xfffffffd00407547 */ /* 0x000fec000b83ffff */
[----:B------:R-:W0:Y:S02]  /*0dc0*/  LDC R4, c[0x0][0x3a4] ;  /* 0x0000e900ff047b82 */ /* 0x000e240000000800 */
[----:B0-----:R-:W-:-:S07]  /*0dd0*/  LOP3.LUT R4, R4, 0x7ffffffe, RZ, 0xc0, !PT ;  /* 0x7ffffffe04047812 */ /* 0x001fce00078ec0ff */
.L_x_9:
[----:B------:R-:W2:Y:S02]  /*0de0*/  LDCU UR5, c[0x0][0x3a4] ;  /* 0x00007480ff0577ac */ /* 0x000ea40008000800 */
[----:B--2---:R-:W-:-:S04]  /*0df0*/  ULOP3.LUT UR5, UR5, 0x1, URZ, 0xc0, !UPT ;  /* 0x0000000105057892 */ /* 0x004fc8000f8ec0ff */
[----:B------:R-:W-:-:S09]  /*0e00*/  UISETP.NE.U32.AND UP0, UPT, UR5, 0x1, UPT ;  /* 0x000000010500788c */ /* 0x000fd2000bf05070 */
[----:B------:R-:W-:Y:S05]  /*0e10*/  BRA.U UP0, `(.L_x_8) ;  /* 0x00000001008c7547 */ /* 0x000fea000b800000 */
[----:B0-----:R-:W0:Y:S01]  /*0e20*/  LDC R5, c[0x0][0x398] ;  /* 0x0000e600ff057b82 */ /* 0x001e220000000800 */
[----:B------:R-:W2:Y:S04]  /*0e30*/  LDS R21, [R7] ;  /* 0x0000000007157984 */ /* 0x000ea80000000800 */
[----:B------:R-:W5:Y:S03]  /*0e40*/  LDS R23, [R7+0x4] ;  /* 0x0000040007177984 */ /* 0x000f660000000800 */
[----:B----4-:R-:W4:Y:S01]  /*0e50*/  LDC.64 R2, c[0x0][0x388] ;  /* 0x0000e200ff027b82 */ /* 0x010f220000000a00 */
[----:B------:R-:W5:Y:S04]  /*0e60*/  LDS R25, [R7+0x8] ;  /* 0x0000080007197984 */ /* 0x000f680000000800 */
[----:B------:R-:W5:Y:S04]  /*0e70*/  LDS R27, [R7+0x18] ;  /* 0x00001800071b7984 */ /* 0x000f680000000800 */
[----:B------:R-:W5:Y:S04]  /*0e80*/  LDS R29, [R7+0x1c] ;  /* 0x00001c00071d7984 */ /* 0x000f680000000800 */
[----:B------:R-:W5:Y:S01]  /*0e90*/  LDS R17, [R7+0x20] ;  /* 0x0000200007117984 */ /* 0x000f620000000800 */
[----:B0-----:R-:W-:-:S03]  /*0ea0*/  IMAD R5, R4, R5, UR4 ;  /* 0x0000000404057e24 */ /* 0x001fc6000f8e0205 */
[----:B------:R-:W0:Y:S01]  /*0eb0*/  LDS R16, [R7+0x30] ;  /* 0x0000300007107984 */ /* 0x000e220000000800 */
[----:B------:R-:W-:-:S03]  /*0ec0*/  IMAD R5, R5, 0x9, RZ ;  /* 0x0000000905057824 */ /* 0x000fc600078e02ff */
[----:B------:R-:W0:Y:S01]  /*0ed0*/  LDS R18, [R7+0x34] ;  /* 0x0000340007127984 */ /* 0x000e220000000800 */
[----:B----4-:R-:W-:-:S03]  /*0ee0*/  IMAD.WIDE R2, R5, 0x4, R2 ;  /* 0x0000000405027825 */ /* 0x010fc600078e0202 */
[----:B------:R-:W4:Y:S04]  /*0ef0*/  LDS R19, [R7+0x38] ;  /* 0x0000380007137984 */ /* 0x000f280000000800 */
[----:B------:R-:W2:Y:S04]  /*0f00*/  LDG.E.CONSTANT R20, desc[UR8][R2.64] ;  /* 0x0000000802147981 */ /* 0x000ea8000c1e9900 */
[----:B------:R-:W5:Y:S04]  /*0f10*/  LDG.E.CONSTANT R22, desc[UR8][R2.64+0x4] ;  /* 0x0000040802167981 */ /* 0x000f68000c1e9900 */
[----:B------:R-:W4:Y:S04]  /*0f20*/  LDG.E.CONSTANT R24, desc[UR8][R2.64+0x8] ;  /* 0x0000080802187981 */ /* 0x000f28000c1e9900 */
[----:B------:R-:W4:Y:S04]  /*0f30*/  LDG.E.CONSTANT R15, desc[UR8][R2.64+0xc] ;  /* 0x00000c08020f7981 */ /* 0x000f28000c1e9900 */
[----:B-1----:R-:W4:Y:S04]  /*0f40*/  LDG.E.CONSTANT R13, desc[UR8][R2.64+0x10] ;  /* 0x00001008020d7981 */ /* 0x002f28000c1e9900 */
[----:B------:R-:W4:Y:S04]  /*0f50*/  LDG.E.CONSTANT R12, desc[UR8][R2.64+0x14] ;  /* 0x00001408020c7981 */ /* 0x000f28000c1e9900 */
[----:B---3--:R-:W0:Y:S04]  /*0f60*/  LDG.E.CONSTANT R11, desc[UR8][R2.64+0x18] ;  /* 0x00001808020b7981 */ /* 0x008e28000c1e9900 */
[----:B------:R-:W3:Y:S04]  /*0f70*/  LDG.E.CONSTANT R5, desc[UR8][R2.64+0x1c] ;  /* 0x00001c0802057981 */ /* 0x000ee8000c1e9900 */
[----:B------:R-:W3:Y:S01]  /*0f80*/  LDG.E.CONSTANT R14, desc[UR8][R2.64+0x20] ;  /* 0x00002008020e7981 */ /* 0x000ee2000c1e9900 */
[----:B------:R-:W-:-:S04]  /*0f90*/  SHF.L.U32 R4, R4, 0x2, RZ ;  /* 0x0000000204047819 */ /* 0x000fc800000006ff */
[----:B------:R-:W-:Y:S01]  /*0fa0*/  ISETP.EQ.AND P3, PT, R4, RZ, PT ;  /* 0x000000ff0400720c */ /* 0x000fe20003f62270 */
[----:B--2---:R-:W-:-:S04]  /*0fb0*/  FFMA R20, R21, R20, R0 ;  /* 0x0000001415147223 */ /* 0x004fc80000000000 */
[----:B-----5:R-:W-:-:S04]  /*0fc0*/  FFMA R20, R23, R22, R20 ;  /* 0x0000001617147223 */ /* 0x020fc80000000014 */
[----:B----4-:R-:W-:-:S04]  /*0fd0*/  FFMA R20, R25, R24, R20 ;  /* 0x0000001819147223 */ /* 0x010fc80000000014 */
[----:B------:R-:W-:-:S04]  /*0fe0*/  FFMA R20, R27, R15, R20 ;  /* 0x0000000f1b147223 */ /* 0x000fc80000000014 */
[----:B------:R-:W-:-:S04]  /*0ff0*/  FFMA R20, R29, R13, R20 ;  /* 0x0000000d1d147223 */ /* 0x000fc80000000014 */
[----:B------:R-:W-:-:S04]  /*1000*/  FFMA R17, R17, R12, R20 ;  /* 0x0000000c11117223 */ /* 0x000fc80000000014 */
[----:B0-----:R-:W-:-:S04]  /*1010*/  FFMA R11, R16, R11, R17 ;  /* 0x0000000b100b7223 */ /* 0x001fc80000000011 */
[----:B---3--:R-:W-:-:S04]  /*1020*/  FFMA R18, R18, R5, R11 ;  /* 0x0000000512127223 */ /* 0x008fc8000000000b */
[----:B------:R-:W-:-:S04]  /*1030*/  FFMA R14, R19, R14, R18 ;  /* 0x0000000e130e7223 */ /* 0x000fc80000000012 */
[----:B------:R-:W-:-:S07]  /*1040*/  @P3 IMAD.MOV.U32 R0, RZ, RZ, R14 ;  /* 0x000000ffff003224 */ /* 0x000fce00078e000e */
.L_x_8:
[----:B------:R-:W5:Y:S01]  /*1050*/  LDCU UR5, c[0x0][0x398] ;  /* 0x00007300ff0577ac */ /* 0x000f620008000800 */
[----:B------:R-:W-:-:S04]  /*1060*/  UIADD3 UR4, UPT, UPT, UR4, 0x1, URZ ;  /* 0x0000000104047890 */ /* 0x000fc8000fffe0ff */
[----:B-----5:R-:W-:Y:S01]  /*1070*/  UISETP.NE.AND UP0, UPT, UR4, UR5, UPT ;  /* 0x000000050400728c */ /* 0x020fe2000bf05270 */
[----:B------:R-:W-:Y:S08]  /*1080*/  BAR.SYNC.DEFER_BLOCKING 0x0 ;  /* 0x0000000000007b1d */ /* 0x000ff00000010000 */
[----:B------:R-:W-:Y:S05]  /*1090*/  BRA.U UP0, `(.L_x_11) ;  /* 0xfffffff100f87547 */ /* 0x000fea000b83ffff */
.L_x_0:
[----:B------:R-:W5:Y:S01]  /*10a0*/  S2R R7, SR_CTAID.Y ;  /* 0x0000000000077919 */ /* 0x000f620000002600 */
[----:B----4-:R-:W4:Y:S01]  /*10b0*/  LDC.64 R2, c[0x0][0x3a0] ;  /* 0x0000e800ff027b82 */ /* 0x010f220000000a00 */
[----:B------:R-:W1:Y:S01]  /*10c0*/  LDCU UR6, c[0x0][0x39c] ;  /* 0x00007380ff0677ac */ /* 0x000e620008000800 */
[----:B------:R-:W5:Y:S01]  /*10d0*/  S2R R8, SR_TID.Y ;  /* 0x0000000000087919 */ /* 0x000f620000002200 */
[----:B--2---:R-:W2:Y:S01]  /*10e0*/  S2R R4, SR_CTAID.X ;  /* 0x0000000000047919 */ /* 0x004ea20000002500 */
[----:B0-----:R-:W2:Y:S01]  /*10f0*/  S2R R5, SR_TID.X ;  /* 0x0000000000057919 */ /* 0x001ea20000002100 */
[----:B-----5:R-:W-:-:S04]  /*1100*/  LEA R7, R7, R8, 0x2 ;  /* 0x0000000807077211 */ /* 0x020fc800078e10ff */
[----:B----4-:R-:W-:Y:S01]  /*1110*/  ISETP.GE.AND P0, PT, R7, R2, PT ;  /* 0x000000020700720c */ /* 0x010fe20003f06270 */
[----:B--2---:R-:W-:-:S05]  /*1120*/  IMAD R8, R4, 0x4, R5 ;  /* 0x0000000404087824 */ /* 0x004fca00078e0205 */
[----:B-1----:R-:W-:-:S04]  /*1130*/  ISETP.GE.OR P0, PT, R8, UR6, P0 ;  /* 0x0000000608007c0c */ /* 0x002fc80008706670 */
[----:B------:R-:W-:-:S13]  /*1140*/  ISETP.LT.OR P0, PT, R3, 0x1, P0 ;  /* 0x000000010300780c */ /* 0x000fda0000701670 */
[----:B------:R-:W-:Y:S05]  /*1150*/  @P0 EXIT ;  /* 0x000000000000094d */ /* 0x000fea0003800000 */
[----:B------:R-:W-:Y:S01]  /*1160*/  ISETP.GE.U32.AND P0, PT, R3, 0x10, PT ;  /* 0x000000100300780c */ /* 0x000fe20003f06070 */
[----:B------:R-:W-:Y:S01]  /*1170*/  IMAD R9, R7, UR6, R8 ;  /* 0x0000000607097c24 */ /* 0x000fe2000f8e0208 */
[----:B------:R-:W-:Y:S01]  /*1180*/  LOP3.LUT R12, R3, 0xf, RZ, 0xc0, !PT ;  /* 0x0000000f030c7812 */ /* 0x000fe200078ec0ff */
[----:B------:R-:W-:-:S03]  /*1190*/  HFMA2 R8, -RZ, RZ, 0, 0 ;  /* 0x00000000ff087431 */ /* 0x000fc600000001ff */
[----:B------:R-:W-:-:S07]  /*11a0*/  ISETP.NE.AND P1, PT, R12, RZ, PT ;  /* 0x000000ff0c00720c */ /* 0x000fce0003f25270 */
[----:B------:R-:W-:Y:S06]  /*11b0*/  @!P0 BRA `(.L_x_12) ;  /* 0x0000000000748947 */ /* 0x000fec0003800000 */
[----:B------:R-:W0:Y:S01]  /*11c0*/  LDCU.64 UR4, c[0x0][0x390] ;  /* 0x00007200ff0477ac */ /* 0x000e220008000a00 */
[----:B------:R-:W-:Y:S01]  /*11d0*/  LOP3.LUT R8, R3, 0x7ffffff0, RZ, 0xc0, !PT ;  /* 0x7ffffff003087812 */ /* 0x000fe200078ec0ff */
[----:B------:R-:W-:-:S03]  /*11e0*/  IMAD.MOV.U32 R13, RZ, RZ, R9 ;  /* 0x000000ffff0d7224 */ /* 0x000fc600078e0009 */
[----:B------:R-:W-:Y:S01]  /*11f0*/  IADD3 R2, PT, PT, -R8, RZ, RZ ;  /* 0x000000ff08027210 */ /* 0x000fe20007ffe1ff */
[----:B0-----:R-:W-:-:S04]  /*1200*/  UIADD3 UR4, UP0, UPT, UR4, 0x20, URZ ;  /* 0x0000002004047890 */ /* 0x001fc8000ff1e0ff */
[----:B------:R-:W-:-:S12]  /*1210*/  UIADD3.X UR5, UPT, UPT, URZ, UR5, URZ, UP0, !UPT ;  /* 0x00000005ff057290 */ /* 0x000fd800087fe4ff */
.L_x_13:
[----:B0--3--:R-:W-:Y:S01]  /*1220*/  MOV R11, UR5 ;  /* 0x00000005000b7c02 */ /* 0x009fe20008000f00 */
[----:B------:R-:W-:Y:S02]  /*1230*/  IMAD.U32 R10, RZ, RZ, UR4 ;  /* 0x00000004ff0a7e24 */ /* 0x000fe4000f8e00ff */
[----:B------:R-:W-:Y:S02]  /*1240*/  VIADD R2, R2, 0x10 ;  /* 0x0000001002027836 */ /* 0x000fe40000000000 */
[C---:B------:R-:W-:Y:S01]  /*1250*/  IMAD.WIDE R10, R13.reuse, 0x4, R10 ;  /* 0x000000040d0a7825 */ /* 0x040fe200078e020a */
[----:B------:R-:W-:Y:S02]  /*1260*/  IADD3 R13, PT, PT, R13, 0x10, RZ ;  /* 0x000000100d0d7810 */ /* 0x000fe40007ffe0ff */
[----:B------:R-:W-:Y:S02]  /*1270*/  ISETP.NE.AND P0, PT, R2, RZ, PT ;  /* 0x000000ff0200720c */ /* 0x000fe40003f05270 */
[----:B------:R0:W-:Y:S04]  /*1280*/  STG.E desc[UR8][R10.64+-0x20], R0 ;  /* 0xffffe0000a007986 */ /* 0x0001e8000c101908 */
        /* <DEDUP_REMOVED lines=14> */
[----:B------:R0:W-:Y:S01]  /*1370*/  STG.E desc[UR8][R10.64+0x1c], R6 ;  /* 0x00001c060a007986 */ /* 0x0001e2000c101908 */
[----:B------:R-:W-:Y:S05]  /*1380*/  @P0 BRA `(.L_x_13) ;  /* 0xfffffffc00a40947 */ /* 0x000fea000383ffff */
.L_x_12:
[----:B------:R-:W-:Y:S05]  /*1390*/  @!P1 EXIT ;  /* 0x000000000000994d */ /* 0x000fea0003800000 */
[----:B------:R-:W-:Y:S02]  /*13a0*/  ISETP.GE.U32.AND P0, PT, R12, 0x8, PT ;  /* 0x000000080c00780c */ /* 0x000fe40003f06070 */
[----:B------:R-:W-:-:S04]  /*13b0*/  LOP3.LUT R2, R3, 0x7, RZ, 0xc0, !PT ;  /* 0x0000000703027812 */ /* 0x000fc800078ec0ff */
[----:B------:R-:W-:-:S07]  /*13c0*/  ISETP.NE.AND P1, PT, R2, RZ, PT ;  /* 0x000000ff0200720c */ /* 0x000fce0003f25270 */
[----:B------:R-:W-:Y:S06]  /*13d0*/  @!P0 BRA `(.L_x_14) ;  /* 0x0000000000308947 */ /* 0x000fec0003800000 */
[----:B0--3--:R-:W0:Y:S01]  /*13e0*/  LDC.64 R10, c[0x0][0x390] ;  /* 0x0000e400ff0a7b82 */ /* 0x009e220000000a00 */
[----:B------:R-:W-:Y:S01]  /*13f0*/  IMAD.IADD R13, R9, 0x1, R8 ;  /* 0x00000001090d7824 */ /* 0x000fe200078e0208 */
[----:B------:R-:W-:-:S03]  /*1400*/  IADD3 R8, PT, PT, R8, 0x8, RZ ;  /* 0x0000000808087810 */ /* 0x000fc60007ffe0ff */
[----:B0-----:R-:W-:-:S05]  /*1410*/  IMAD.WIDE R10, R13, 0x4, R10 ;  /* 0x000000040d0a7825 */ /* 0x001fca00078e020a */
[----:B------:R1:W-:Y:S04]  /*1420*/  STG.E desc[UR8][R10.64], R0 ;  /* 0x000000000a007986 */ /* 0x0003e8000c101908 */
[----:B------:R1:W-:Y:S04]  /*1430*/  STG.E desc[UR8][R10.64+0x4], R6 ;  /* 0x000004060a007986 */ /* 0x0003e8000c101908 */
[----:B------:R1:W-:Y:S04]  /*1440*/  STG.E desc[UR8][R10.64+0x8], R0 ;  /* 0x000008000a007986 */ /* 0x0003e8000c101908 */
[----:B------:R1:W-:Y:S04]  /*1450*/  STG.E desc[UR8][R10.64+0xc], R6 ;  /* 0x00000c060a007986 */ /* 0x0003e8000c101908 */
[----:B------:R1:W-:Y:S04]  /*1460*/  STG.E desc[UR8][R10.64+0x10], R0 ;  /* 0x000010000a007986 */ /* 0x0003e8000c101908 */
[----:B------:R1:W-:Y:S04]  /*1470*/  STG.E desc[UR8][R10.64+0x14], R6 ;  /* 0x000014060a007986 */ /* 0x0003e8000c101908 */
[----:B------:R1:W-:Y:S04]  /*1480*/  STG.E desc[UR8][R10.64+0x18], R0 ;  /* 0x000018000a007986 */ /* 0x0003e8000c101908 */
[----:B------:R1:W-:Y:S02]  /*1490*/  STG.E desc[UR8][R10.64+0x1c], R6 ;  /* 0x00001c060a007986 */ /* 0x0003e4000c101908 */
.L_x_14:
[----:B------:R-:W-:Y:S05]  /*14a0*/  @!P1 EXIT ;  /* 0x000000000000994d */ /* 0x000fea0003800000 */
[----:B------:R-:W-:Y:S02]  /*14b0*/  ISETP.GE.U32.AND P0, PT, R2, 0x4, PT ;  /* 0x000000040200780c */ /* 0x000fe40003f06070 */
[----:B01----:R-:W-:-:S04]  /*14c0*/  LOP3.LUT R10, R3, 0x3, RZ, 0xc0, !PT ;  /* 0x00000003030a7812 */ /* 0x003fc800078ec0ff */
[----:B------:R-:W-:-:S07]  /*14d0*/  ISETP.NE.AND P1, PT, R10, RZ, PT ;  /* 0x000000ff0a00720c */ /* 0x000fce0003f25270 */
[----:B------:R-:W-:Y:S06]  /*14e0*/  @!P0 BRA `(.L_x_15) ;  /* 0x0000000000208947 */ /* 0x000fec0003800000 */
[----:B------:R-:W0:Y:S01]  /*14f0*/  LDC.64 R2, c[0x0][0x390] ;  /* 0x0000e400ff027b82 */ /* 0x000e220000000a00 */
[----:B------:R-:W-:Y:S01]  /*1500*/  IMAD.IADD R9, R9, 0x1, R8 ;  /* 0x0000000109097824 */ /* 0x000fe200078e0208 */
[----:B------:R-:W-:-:S03]  /*1510*/  IADD3 R8, PT, PT, R8, 0x4, RZ ;  /* 0x0000000408087810 */ /* 0x000fc60007ffe0ff */
[----:B0-----:R-:W-:-:S05]  /*1520*/  IMAD.WIDE R2, R9, 0x4, R2 ;  /* 0x0000000409027825 */ /* 0x001fca00078e0202 */
[----:B------:R0:W-:Y:S04]  /*1530*/  STG.E desc[UR8][R2.64], R0 ;  /* 0x0000000002007986 */ /* 0x0001e8000c101908 */
[----:B------:R0:W-:Y:S04]  /*1540*/  STG.E desc[UR8][R2.64+0x4], R6 ;  /* 0x0000040602007986 */ /* 0x0001e8000c101908 */
[----:B------:R0:W-:Y:S04]  /*1550*/  STG.E desc[UR8][R2.64+0x8], R0 ;  /* 0x0000080002007986 */ /* 0x0001e8000c101908 */
[----:B------:R0:W-:Y:S02]  /*1560*/  STG.E desc[UR8][R2.64+0xc], R6 ;  /* 0x00000c0602007986 */ /* 0x0001e4000c101908 */
.L_x_15:
[----:B------:R-:W-:Y:S05]  /*1570*/  @!P1 EXIT ;  /* 0x000000000000994d */ /* 0x000fea0003800000 */
[----:B0-----:R-:W0:Y:S01]  /*1580*/  LDC.64 R2, c[0x0][0x390] ;  /* 0x0000e400ff027b82 */ /* 0x001e220000000a00 */
[----:B------:R-:W-:Y:S01]  /*1590*/  IMAD.IADD R12, R5, 0x1, R8 ;  /* 0x00000001050c7824 */ /* 0x000fe200078e0208 */
[----:B------:R-:W-:Y:S02]  /*15a0*/  SHF.L.U32 R8, R8, 0x2, RZ ;  /* 0x0000000208087819 */ /* 0x000fe400000006ff */
[----:B------:R-:W-:Y:S01]  /*15b0*/  IADD3 R10, PT, PT, -R10, RZ, RZ ;  /* 0x000000ff0a0a7210 */ /* 0x000fe20007ffe1ff */
[----:B------:R-:W-:-:S04]  /*15c0*/  IMAD R7, R7, UR6, R12 ;  /* 0x0000000607077c24 */ /* 0x000fc8000f8e020c */
[----:B------:R-:W-:-:S07]  /*15d0*/  IMAD R7, R4, 0x4, R7 ;  /* 0x0000000404077824 */ /* 0x000fce00078e0207 */
.L_x_16:
[C---:B------:R-:W-:Y:S01]  /*15e0*/  ISETP.EQ.AND P0, PT, R8.reuse, RZ, PT ;  /* 0x000000ff0800720c */ /* 0x040fe20003f02270 */
[C---:B01----:R-:W-:Y:S01]  /*15f0*/  IMAD.WIDE R4, R7.reuse, 0x4, R2 ;  /* 0x0000000407047825 */ /* 0x043fe200078e0202 */
[----:B------:R-:W-:Y:S02]  /*1600*/  ISETP.EQ.AND P1, PT, R8, 0x4, PT ;  /* 0x000000040800780c */ /* 0x000fe40003f22270 */
[----:B------:R-:W-:Y:S01]  /*1610*/  IADD3 R7, PT, PT, R7, 0x1, RZ ;  /* 0x0000000107077810 */ /* 0x000fe20007ffe0ff */
[----:B------:R-:W-:Y:S02]  /*1620*/  VIADD R10, R10, 0x1 ;  /* 0x000000010a0a7836 */ /* 0x000fe40000000000 */
[----:B------:R-:W-:-:S06]  /*1630*/  VIADD R8, R8, 0x4 ;  /* 0x0000000408087836 */ /* 0x000fcc0000000000 */
[----:B------:R-:W-:Y:S01]  /*1640*/  @P0 IMAD.MOV.U32 R9, RZ, RZ, R0 ;  /* 0x000000ffff090224 */ /* 0x000fe200078e0000 */
[----:B------:R-:W-:Y:S02]  /*1650*/  ISETP.NE.AND P0, PT, R10, RZ, PT ;  /* 0x000000ff0a00720c */ /* 0x000fe40003f05270 */
[----:B------:R-:W-:-:S05]  /*1660*/  @P1 MOV R9, R6 ;  /* 0x0000000600091202 */ /* 0x000fca0000000f00 */
[----:B------:R1:W-:Y:S06]  /*1670*/  STG.E desc[UR8][R4.64], R9 ;  /* 0x0000000904007986 */ /* 0x0003ec000c101908 */
[----:B------:R-:W-:Y:S05]  /*1680*/  @P0 BRA `(.L_x_16) ;  /* 0xfffffffc00d40947 */ /* 0x000fea000383ffff */
[----:B------:R-:W-:Y:S05]  /*1690*/  EXIT ;  /* 0x000000000000794d */ /* 0x000fea0003800000 */
.L_x_17:
[----:B------:R-:W-:-:S00]  /*16a0*/  BRA `(.L_x_17) ;  /* 0xfffffffc00fc7947 */ /* 0x000fc0000383ffff */
[----:B------:R-:W-:-:S00]  /*16b0*/  NOP ;  /* 0x0000000000007918 */ /* 0x000fc00000000000 */
        /* <DEDUP_REMOVED lines=12> */
.L_x_18:


//--------------------- .nv.shared._Z11convolutionPfPKfS_iiii --------------------------
	.section	.nv.shared._Z11convolutionPfPKfS_iiii,"aw",@nobits
	.sectionflags	@""
	.align	4
.nv.shared._Z11convolutionPfPKfS_iiii:
	.zero		1168


//--------------------- .nv.shared.reserved.0     --------------------------
	.section	.nv.shared.reserved.0,"aw",@nobits
	.weak		__nv_reservedSMEM_offset_0_alias
	.size		__nv_reservedSMEM_offset_0_alias, 0, 64
	.other		__nv_reservedSMEM_offset_0_alias,@"STO_CUDA_RESERVED_SHARED STV_DEFAULT"
__nv_reservedSMEM_offset_0_alias:
	.zero		0
	.zero		64


//--------------------- .nv.constant0._Z11convolutionPfPKfS_iiii --------------------------
	.section	.nv.constant0._Z11convolutionPfPKfS_iiii,"a",@progbits
	.sectionflags	@""
	.align	4
.nv.constant0._Z11convolutionPfPKfS_iiii:
	.zero		936


//--------------------- SYMBOLS --------------------------

	.type		.nv.reservedSmem.offset0,@object
	.size		.nv.reservedSmem.offset0,0x4
	.type		.nv.reservedSmem.cap,@object
	.size		.nv.reservedSmem.cap,0x4
